//
// Generated by NVIDIA NVVM Compiler
//
// Compiler Build ID: CL-36424714
// Cuda compilation tools, release 13.0, V13.0.88
// Based on NVVM 20.0.0
//

.version 9.0
.target sm_100
.address_size 64

	// .globl	_Z21GMMNLSE_nonlinear_sumP7double2S0_S0_PKS_S2_PKdS4_PKhPKjS8_bjjjj
// _ZZ21GMMNLSE_nonlinear_sumP7double2S0_S0_PKS_S2_PKdS4_PKhPKjS8_bjjjjE7this_At has been demoted
// _ZZ21GMMNLSE_nonlinear_sumP7double2S0_S0_PKS_S2_PKdS4_PKhPKjS8_bjjjjE13this_At_noise has been demoted

.visible .entry _Z21GMMNLSE_nonlinear_sumP7double2S0_S0_PKS_S2_PKdS4_PKhPKjS8_bjjjj(
	.param .u64 .ptr .align 1 _Z21GMMNLSE_nonlinear_sumP7double2S0_S0_PKS_S2_PKdS4_PKhPKjS8_bjjjj_param_0,
	.param .u64 .ptr .align 1 _Z21GMMNLSE_nonlinear_sumP7double2S0_S0_PKS_S2_PKdS4_PKhPKjS8_bjjjj_param_1,
	.param .u64 .ptr .align 1 _Z21GMMNLSE_nonlinear_sumP7double2S0_S0_PKS_S2_PKdS4_PKhPKjS8_bjjjj_param_2,
	.param .u64 .ptr .align 1 _Z21GMMNLSE_nonlinear_sumP7double2S0_S0_PKS_S2_PKdS4_PKhPKjS8_bjjjj_param_3,
	.param .u64 .ptr .align 1 _Z21GMMNLSE_nonlinear_sumP7double2S0_S0_PKS_S2_PKdS4_PKhPKjS8_bjjjj_param_4,
	.param .u64 .ptr .align 1 _Z21GMMNLSE_nonlinear_sumP7double2S0_S0_PKS_S2_PKdS4_PKhPKjS8_bjjjj_param_5,
	.param .u64 .ptr .align 1 _Z21GMMNLSE_nonlinear_sumP7double2S0_S0_PKS_S2_PKdS4_PKhPKjS8_bjjjj_param_6,
	.param .u64 .ptr .align 1 _Z21GMMNLSE_nonlinear_sumP7double2S0_S0_PKS_S2_PKdS4_PKhPKjS8_bjjjj_param_7,
	.param .u64 .ptr .align 1 _Z21GMMNLSE_nonlinear_sumP7double2S0_S0_PKS_S2_PKdS4_PKhPKjS8_bjjjj_param_8,
	.param .u64 .ptr .align 1 _Z21GMMNLSE_nonlinear_sumP7double2S0_S0_PKS_S2_PKdS4_PKhPKjS8_bjjjj_param_9,
	.param .u8 _Z21GMMNLSE_nonlinear_sumP7double2S0_S0_PKS_S2_PKdS4_PKhPKjS8_bjjjj_param_10,
	.param .u32 _Z21GMMNLSE_nonlinear_sumP7double2S0_S0_PKS_S2_PKdS4_PKhPKjS8_bjjjj_param_11,
	.param .u32 _Z21GMMNLSE_nonlinear_sumP7double2S0_S0_PKS_S2_PKdS4_PKhPKjS8_bjjjj_param_12,
	.param .u32 _Z21GMMNLSE_nonlinear_sumP7double2S0_S0_PKS_S2_PKdS4_PKhPKjS8_bjjjj_param_13,
	.param .u32 _Z21GMMNLSE_nonlinear_sumP7double2S0_S0_PKS_S2_PKdS4_PKhPKjS8_bjjjj_param_14
)
{
	.reg .pred 	%p<59>;
	.reg .b16 	%rs<46>;
	.reg .b32 	%r<270>;
	.reg .b64 	%rd<81>;
	.reg .b64 	%fd<584>;
	// demoted variable
	.shared .align 16 .b8 _ZZ21GMMNLSE_nonlinear_sumP7double2S0_S0_PKS_S2_PKdS4_PKhPKjS8_bjjjjE7this_At[512];
	// demoted variable
	.shared .align 16 .b8 _ZZ21GMMNLSE_nonlinear_sumP7double2S0_S0_PKS_S2_PKdS4_PKhPKjS8_bjjjjE13this_At_noise[512];
	ld.param.u64 	%rd23, [_Z21GMMNLSE_nonlinear_sumP7double2S0_S0_PKS_S2_PKdS4_PKhPKjS8_bjjjj_param_3];
	ld.param.u64 	%rd24, [_Z21GMMNLSE_nonlinear_sumP7double2S0_S0_PKS_S2_PKdS4_PKhPKjS8_bjjjj_param_4];
	ld.param.u64 	%rd25, [_Z21GMMNLSE_nonlinear_sumP7double2S0_S0_PKS_S2_PKdS4_PKhPKjS8_bjjjj_param_5];
	ld.param.u64 	%rd26, [_Z21GMMNLSE_nonlinear_sumP7double2S0_S0_PKS_S2_PKdS4_PKhPKjS8_bjjjj_param_6];
	ld.param.u64 	%rd27, [_Z21GMMNLSE_nonlinear_sumP7double2S0_S0_PKS_S2_PKdS4_PKhPKjS8_bjjjj_param_7];
	ld.param.u32 	%r64, [_Z21GMMNLSE_nonlinear_sumP7double2S0_S0_PKS_S2_PKdS4_PKhPKjS8_bjjjj_param_11];
	ld.param.u32 	%r65, [_Z21GMMNLSE_nonlinear_sumP7double2S0_S0_PKS_S2_PKdS4_PKhPKjS8_bjjjj_param_12];
	ld.param.u32 	%r63, [_Z21GMMNLSE_nonlinear_sumP7double2S0_S0_PKS_S2_PKdS4_PKhPKjS8_bjjjj_param_13];
	ld.param.u32 	%r66, [_Z21GMMNLSE_nonlinear_sumP7double2S0_S0_PKS_S2_PKdS4_PKhPKjS8_bjjjj_param_14];
	cvta.to.global.u64 	%rd1, %rd25;
	cvta.to.global.u64 	%rd2, %rd26;
	cvta.to.global.u64 	%rd3, %rd27;
	cvta.to.global.u64 	%rd4, %rd24;
	cvta.to.global.u64 	%rd5, %rd23;
	mov.u32 	%r1, %tid.x;
	div.u32 	%r2, %r1, %r63;
	mul.lo.s32 	%r67, %r2, %r63;
	sub.s32 	%r3, %r1, %r67;
	mov.u32 	%r68, %ctaid.x;
	div.u32 	%r4, %r68, %r66;
	mul.lo.s32 	%r69, %r4, %r66;
	sub.s32 	%r5, %r68, %r69;
	mul.lo.s32 	%r6, %r65, %r64;
	mul.lo.s32 	%r7, %r6, %r63;
	shl.b32 	%r70, %r3, 4;
	mov.u32 	%r71, _ZZ21GMMNLSE_nonlinear_sumP7double2S0_S0_PKS_S2_PKdS4_PKhPKjS8_bjjjjE7this_At;
	add.s32 	%r8, %r71, %r70;
	setp.eq.s32 	%p1, %r5, 2;
	@%p1 bra 	$L__BB0_7;
	setp.eq.s32 	%p2, %r5, 1;
	@%p2 bra 	$L__BB0_5;
	setp.ne.s32 	%p3, %r5, 0;
	@%p3 bra 	$L__BB0_9;
	ld.param.u32 	%r252, [_Z21GMMNLSE_nonlinear_sumP7double2S0_S0_PKS_S2_PKdS4_PKhPKjS8_bjjjj_param_13];
	setp.le.u32 	%p6, %r252, %r1;
	@%p6 bra 	$L__BB0_9;
	mad.lo.s32 	%r77, %r3, %r6, %r4;
	mul.wide.u32 	%rd33, %r77, 16;
	add.s64 	%rd34, %rd5, %rd33;
	ld.global.v2.f64 	{%fd285, %fd286}, [%rd34];
	add.s64 	%rd35, %rd4, %rd33;
	ld.global.v2.f64 	{%fd287, %fd288}, [%rd35];
	add.f64 	%fd289, %fd285, %fd287;
	add.f64 	%fd290, %fd286, %fd288;
	st.shared.v2.f64 	[%r8], {%fd289, %fd290};
	bra.uni 	$L__BB0_9;
$L__BB0_5:
	ld.param.u32 	%r251, [_Z21GMMNLSE_nonlinear_sumP7double2S0_S0_PKS_S2_PKdS4_PKhPKjS8_bjjjj_param_13];
	setp.le.u32 	%p5, %r251, %r1;
	@%p5 bra 	$L__BB0_9;
	mad.lo.s32 	%r76, %r3, %r6, %r4;
	mul.wide.u32 	%rd31, %r76, 16;
	add.s64 	%rd32, %rd5, %rd31;
	ld.global.v2.f64 	{%fd283, %fd284}, [%rd32];
	st.shared.v2.f64 	[%r8], {%fd283, %fd284};
	bra.uni 	$L__BB0_9;
$L__BB0_7:
	ld.param.u32 	%r250, [_Z21GMMNLSE_nonlinear_sumP7double2S0_S0_PKS_S2_PKdS4_PKhPKjS8_bjjjj_param_13];
	setp.le.u32 	%p4, %r250, %r1;
	@%p4 bra 	$L__BB0_9;
	mad.lo.s32 	%r72, %r3, %r6, %r4;
	mul.wide.u32 	%rd28, %r72, 16;
	add.s64 	%rd29, %rd5, %rd28;
	ld.global.v2.f64 	{%fd279, %fd280}, [%rd29];
	st.shared.v2.f64 	[%r8], {%fd279, %fd280};
	mov.u32 	%r74, _ZZ21GMMNLSE_nonlinear_sumP7double2S0_S0_PKS_S2_PKdS4_PKhPKjS8_bjjjjE13this_At_noise;
	add.s32 	%r75, %r74, %r70;
	add.s64 	%rd30, %rd4, %rd28;
	ld.global.v2.f64 	{%fd281, %fd282}, [%rd30];
	st.shared.v2.f64 	[%r75], {%fd281, %fd282};
$L__BB0_9:
	ld.param.u64 	%rd80, [_Z21GMMNLSE_nonlinear_sumP7double2S0_S0_PKS_S2_PKdS4_PKhPKjS8_bjjjj_param_9];
	ld.param.u64 	%rd79, [_Z21GMMNLSE_nonlinear_sumP7double2S0_S0_PKS_S2_PKdS4_PKhPKjS8_bjjjj_param_8];
	bar.sync 	0;
	cvta.to.global.u64 	%rd36, %rd79;
	mul.wide.u32 	%rd37, %r1, 4;
	add.s64 	%rd38, %rd36, %rd37;
	ld.global.u32 	%r257, [%rd38];
	cvta.to.global.u64 	%rd39, %rd80;
	add.s64 	%rd40, %rd39, %rd37;
	ld.global.u32 	%r10, [%rd40];
	setp.eq.s32 	%p7, %r5, 2;
	@%p7 bra 	$L__BB0_78;
	setp.eq.s32 	%p8, %r5, 1;
	@%p8 bra 	$L__BB0_45;
	setp.ne.s32 	%p9, %r5, 0;
	@%p9 bra 	$L__BB0_104;
	setp.eq.s32 	%p44, %r257, 0;
	@%p44 bra 	$L__BB0_104;
	ld.shared.v2.f64 	{%fd1, %fd2}, [%r8];
	add.s32 	%r259, %r257, -1;
	add.s32 	%r204, %r10, -1;
	setp.ge.u32 	%p45, %r259, %r204;
	mov.f64 	%fd507, 0d0000000000000000;
	mov.f64 	%fd508, %fd507;
	@%p45 bra 	$L__BB0_44;
	sub.s32 	%r12, %r10, %r257;
	sub.s32 	%r205, %r257, %r10;
	setp.gt.u32 	%p46, %r205, -4;
	mov.f64 	%fd508, 0d0000000000000000;
	mov.f64 	%fd507, %fd508;
	@%p46 bra 	$L__BB0_30;
	shl.b32 	%r256, %r257, 2;
	and.b32  	%r206, %r12, -4;
	neg.s32 	%r255, %r206;
	mov.f64 	%fd508, 0d0000000000000000;
$L__BB0_16:
	.pragma "nounroll";
	add.s32 	%r207, %r257, -1;
	add.s32 	%r208, %r256, -4;
	cvt.s64.s32 	%rd65, %r208;
	add.s64 	%rd6, %rd3, %rd65;
	ld.global.u8 	%rs30, [%rd6+2];
	ld.global.u8 	%rs31, [%rd6+3];
	mul.wide.u16 	%r209, %rs30, 16;
	add.s32 	%r211, %r71, %r209;
	ld.shared.v2.f64 	{%fd419, %fd420}, [%r211+-16];
	mul.wide.u16 	%r212, %rs31, 16;
	add.s32 	%r213, %r71, %r212;
	ld.shared.v2.f64 	{%fd421, %fd422}, [%r213+-16];
	mul.wide.s32 	%rd66, %r207, 8;
	add.s64 	%rd7, %rd1, %rd66;
	ld.global.f64 	%fd423, [%rd7];
	mul.f64 	%fd424, %fd420, %fd422;
	fma.rn.f64 	%fd425, %fd419, %fd421, %fd424;
	mul.f64 	%fd5, %fd423, %fd425;
	setp.ne.s16 	%p47, %rs30, %rs31;
	@%p47 bra 	$L__BB0_18;
	mul.f64 	%fd485, %fd1, %fd5;
	mul.f64 	%fd486, %fd2, %fd5;
	bra.uni 	$L__BB0_19;
$L__BB0_18:
	mul.f64 	%fd426, %fd1, %fd5;
	fma.rn.f64 	%fd485, %fd1, %fd5, %fd426;
	mul.f64 	%fd427, %fd2, %fd5;
	fma.rn.f64 	%fd486, %fd2, %fd5, %fd427;
$L__BB0_19:
	add.f64 	%fd12, %fd508, %fd486;
	add.f64 	%fd13, %fd507, %fd485;
	ld.global.u8 	%rs32, [%rd6+6];
	ld.global.u8 	%rs33, [%rd6+7];
	mul.wide.u16 	%r214, %rs32, 16;
	mov.u32 	%r215, _ZZ21GMMNLSE_nonlinear_sumP7double2S0_S0_PKS_S2_PKdS4_PKhPKjS8_bjjjjE7this_At;
	add.s32 	%r216, %r215, %r214;
	ld.shared.v2.f64 	{%fd428, %fd429}, [%r216+-16];
	mul.wide.u16 	%r217, %rs33, 16;
	add.s32 	%r218, %r215, %r217;
	ld.shared.v2.f64 	{%fd430, %fd431}, [%r218+-16];
	ld.global.f64 	%fd432, [%rd7+8];
	mul.f64 	%fd433, %fd429, %fd431;
	fma.rn.f64 	%fd434, %fd428, %fd430, %fd433;
	mul.f64 	%fd14, %fd432, %fd434;
	setp.eq.s16 	%p48, %rs32, %rs33;
	@%p48 bra 	$L__BB0_21;
	mul.f64 	%fd435, %fd1, %fd14;
	fma.rn.f64 	%fd487, %fd1, %fd14, %fd435;
	mul.f64 	%fd436, %fd2, %fd14;
	fma.rn.f64 	%fd488, %fd2, %fd14, %fd436;
	bra.uni 	$L__BB0_22;
$L__BB0_21:
	mul.f64 	%fd487, %fd1, %fd14;
	mul.f64 	%fd488, %fd2, %fd14;
$L__BB0_22:
	add.f64 	%fd21, %fd12, %fd488;
	add.f64 	%fd22, %fd13, %fd487;
	ld.global.u8 	%rs34, [%rd6+10];
	ld.global.u8 	%rs35, [%rd6+11];
	mul.wide.u16 	%r219, %rs34, 16;
	mov.u32 	%r220, _ZZ21GMMNLSE_nonlinear_sumP7double2S0_S0_PKS_S2_PKdS4_PKhPKjS8_bjjjjE7this_At;
	add.s32 	%r221, %r220, %r219;
	ld.shared.v2.f64 	{%fd437, %fd438}, [%r221+-16];
	mul.wide.u16 	%r222, %rs35, 16;
	add.s32 	%r223, %r220, %r222;
	ld.shared.v2.f64 	{%fd439, %fd440}, [%r223+-16];
	ld.global.f64 	%fd441, [%rd7+16];
	mul.f64 	%fd442, %fd438, %fd440;
	fma.rn.f64 	%fd443, %fd437, %fd439, %fd442;
	mul.f64 	%fd23, %fd441, %fd443;
	setp.eq.s16 	%p49, %rs34, %rs35;
	@%p49 bra 	$L__BB0_24;
	mul.f64 	%fd444, %fd1, %fd23;
	fma.rn.f64 	%fd489, %fd1, %fd23, %fd444;
	mul.f64 	%fd445, %fd2, %fd23;
	fma.rn.f64 	%fd490, %fd2, %fd23, %fd445;
	bra.uni 	$L__BB0_25;
$L__BB0_24:
	mul.f64 	%fd489, %fd1, %fd23;
	mul.f64 	%fd490, %fd2, %fd23;
$L__BB0_25:
	add.f64 	%fd30, %fd21, %fd490;
	add.f64 	%fd31, %fd22, %fd489;
	ld.global.u8 	%rs36, [%rd6+14];
	ld.global.u8 	%rs37, [%rd6+15];
	mul.wide.u16 	%r224, %rs36, 16;
	mov.u32 	%r225, _ZZ21GMMNLSE_nonlinear_sumP7double2S0_S0_PKS_S2_PKdS4_PKhPKjS8_bjjjjE7this_At;
	add.s32 	%r226, %r225, %r224;
	ld.shared.v2.f64 	{%fd446, %fd447}, [%r226+-16];
	mul.wide.u16 	%r227, %rs37, 16;
	add.s32 	%r228, %r225, %r227;
	ld.shared.v2.f64 	{%fd448, %fd449}, [%r228+-16];
	ld.global.f64 	%fd450, [%rd7+24];
	mul.f64 	%fd451, %fd447, %fd449;
	fma.rn.f64 	%fd452, %fd446, %fd448, %fd451;
	mul.f64 	%fd32, %fd450, %fd452;
	setp.eq.s16 	%p50, %rs36, %rs37;
	@%p50 bra 	$L__BB0_27;
	mul.f64 	%fd453, %fd1, %fd32;
	fma.rn.f64 	%fd491, %fd1, %fd32, %fd453;
	mul.f64 	%fd454, %fd2, %fd32;
	fma.rn.f64 	%fd492, %fd2, %fd32, %fd454;
	bra.uni 	$L__BB0_28;
$L__BB0_27:
	mul.f64 	%fd491, %fd1, %fd32;
	mul.f64 	%fd492, %fd2, %fd32;
$L__BB0_28:
	add.f64 	%fd508, %fd30, %fd492;
	add.f64 	%fd507, %fd31, %fd491;
	add.s32 	%r257, %r257, 4;
	add.s32 	%r256, %r256, 16;
	add.s32 	%r255, %r255, 4;
	setp.ne.s32 	%p51, %r255, 0;
	@%p51 bra 	$L__BB0_16;
	add.s32 	%r259, %r257, -1;
$L__BB0_30:
	and.b32  	%r23, %r12, 3;
	setp.eq.s32 	%p52, %r23, 0;
	@%p52 bra 	$L__BB0_44;
	setp.eq.s32 	%p53, %r23, 1;
	@%p53 bra 	$L__BB0_39;
	shl.b32 	%r229, %r259, 2;
	cvt.s64.s32 	%rd67, %r229;
	add.s64 	%rd8, %rd3, %rd67;
	ld.global.u8 	%rs38, [%rd8+2];
	ld.global.u8 	%rs39, [%rd8+3];
	mul.wide.u16 	%r230, %rs38, 16;
	mov.u32 	%r231, _ZZ21GMMNLSE_nonlinear_sumP7double2S0_S0_PKS_S2_PKdS4_PKhPKjS8_bjjjjE7this_At;
	add.s32 	%r232, %r231, %r230;
	ld.shared.v2.f64 	{%fd456, %fd457}, [%r232+-16];
	mul.wide.u16 	%r233, %rs39, 16;
	add.s32 	%r234, %r231, %r233;
	ld.shared.v2.f64 	{%fd458, %fd459}, [%r234+-16];
	mul.wide.s32 	%rd68, %r259, 8;
	add.s64 	%rd9, %rd1, %rd68;
	ld.global.f64 	%fd460, [%rd9];
	mul.f64 	%fd461, %fd457, %fd459;
	fma.rn.f64 	%fd462, %fd456, %fd458, %fd461;
	mul.f64 	%fd45, %fd460, %fd462;
	setp.eq.s16 	%p54, %rs38, %rs39;
	@%p54 bra 	$L__BB0_34;
	mul.f64 	%fd463, %fd1, %fd45;
	fma.rn.f64 	%fd497, %fd1, %fd45, %fd463;
	mul.f64 	%fd464, %fd2, %fd45;
	fma.rn.f64 	%fd498, %fd2, %fd45, %fd464;
	bra.uni 	$L__BB0_35;
$L__BB0_34:
	mul.f64 	%fd497, %fd1, %fd45;
	mul.f64 	%fd498, %fd2, %fd45;
$L__BB0_35:
	add.f64 	%fd52, %fd508, %fd498;
	add.f64 	%fd53, %fd507, %fd497;
	ld.global.u8 	%rs40, [%rd8+6];
	ld.global.u8 	%rs41, [%rd8+7];
	mul.wide.u16 	%r235, %rs40, 16;
	mov.u32 	%r236, _ZZ21GMMNLSE_nonlinear_sumP7double2S0_S0_PKS_S2_PKdS4_PKhPKjS8_bjjjjE7this_At;
	add.s32 	%r237, %r236, %r235;
	ld.shared.v2.f64 	{%fd465, %fd466}, [%r237+-16];
	mul.wide.u16 	%r238, %rs41, 16;
	add.s32 	%r239, %r236, %r238;
	ld.shared.v2.f64 	{%fd467, %fd468}, [%r239+-16];
	ld.global.f64 	%fd469, [%rd9+8];
	mul.f64 	%fd470, %fd466, %fd468;
	fma.rn.f64 	%fd471, %fd465, %fd467, %fd470;
	mul.f64 	%fd54, %fd469, %fd471;
	setp.eq.s16 	%p55, %rs40, %rs41;
	@%p55 bra 	$L__BB0_37;
	mul.f64 	%fd472, %fd1, %fd54;
	fma.rn.f64 	%fd499, %fd1, %fd54, %fd472;
	mul.f64 	%fd473, %fd2, %fd54;
	fma.rn.f64 	%fd500, %fd2, %fd54, %fd473;
	bra.uni 	$L__BB0_38;
$L__BB0_37:
	mul.f64 	%fd499, %fd1, %fd54;
	mul.f64 	%fd500, %fd2, %fd54;
$L__BB0_38:
	add.f64 	%fd508, %fd52, %fd500;
	add.f64 	%fd507, %fd53, %fd499;
	add.s32 	%r259, %r259, 2;
$L__BB0_39:
	and.b32  	%r240, %r12, 1;
	setp.eq.b32 	%p56, %r240, 1;
	not.pred 	%p57, %p56;
	@%p57 bra 	$L__BB0_44;
	shl.b32 	%r241, %r259, 2;
	cvt.s64.s32 	%rd69, %r241;
	add.s64 	%rd70, %rd3, %rd69;
	ld.global.u8 	%rs42, [%rd70+2];
	ld.global.u8 	%rs43, [%rd70+3];
	mul.wide.u16 	%r242, %rs42, 16;
	mov.u32 	%r243, _ZZ21GMMNLSE_nonlinear_sumP7double2S0_S0_PKS_S2_PKdS4_PKhPKjS8_bjjjjE7this_At;
	add.s32 	%r244, %r243, %r242;
	ld.shared.v2.f64 	{%fd474, %fd475}, [%r244+-16];
	mul.wide.u16 	%r245, %rs43, 16;
	add.s32 	%r246, %r243, %r245;
	ld.shared.v2.f64 	{%fd476, %fd477}, [%r246+-16];
	mul.wide.s32 	%rd71, %r259, 8;
	add.s64 	%rd72, %rd1, %rd71;
	ld.global.f64 	%fd478, [%rd72];
	mul.f64 	%fd479, %fd475, %fd477;
	fma.rn.f64 	%fd480, %fd474, %fd476, %fd479;
	mul.f64 	%fd67, %fd478, %fd480;
	setp.eq.s16 	%p58, %rs42, %rs43;
	@%p58 bra 	$L__BB0_42;
	mul.f64 	%fd481, %fd1, %fd67;
	fma.rn.f64 	%fd505, %fd1, %fd67, %fd481;
	mul.f64 	%fd482, %fd2, %fd67;
	fma.rn.f64 	%fd506, %fd2, %fd67, %fd482;
	bra.uni 	$L__BB0_43;
$L__BB0_42:
	mul.f64 	%fd505, %fd1, %fd67;
	mul.f64 	%fd506, %fd2, %fd67;
$L__BB0_43:
	add.f64 	%fd508, %fd508, %fd506;
	add.f64 	%fd507, %fd507, %fd505;
$L__BB0_44:
	ld.param.u32 	%r254, [_Z21GMMNLSE_nonlinear_sumP7double2S0_S0_PKS_S2_PKdS4_PKhPKjS8_bjjjj_param_13];
	ld.param.u64 	%rd76, [_Z21GMMNLSE_nonlinear_sumP7double2S0_S0_PKS_S2_PKdS4_PKhPKjS8_bjjjj_param_0];
	mad.lo.s32 	%r247, %r2, %r6, %r4;
	mul.lo.s32 	%r248, %r6, %r254;
	mad.lo.s32 	%r249, %r3, %r248, %r247;
	cvta.to.global.u64 	%rd73, %rd76;
	mul.wide.u32 	%rd74, %r249, 16;
	add.s64 	%rd75, %rd73, %rd74;
	st.global.v2.f64 	[%rd75], {%fd507, %fd508};
	bra.uni 	$L__BB0_104;
$L__BB0_45:
	ld.param.s8 	%rs45, [_Z21GMMNLSE_nonlinear_sumP7double2S0_S0_PKS_S2_PKdS4_PKhPKjS8_bjjjj_param_10];
	setp.eq.s16 	%p27, %rs45, 0;
	setp.eq.s32 	%p28, %r257, 0;
	or.pred  	%p29, %p27, %p28;
	@%p29 bra 	$L__BB0_104;
	add.s32 	%r264, %r257, -1;
	add.s32 	%r159, %r10, -1;
	setp.ge.u32 	%p30, %r264, %r159;
	mov.f64 	%fd521, 0d0000000000000000;
	@%p30 bra 	$L__BB0_77;
	sub.s32 	%r27, %r10, %r257;
	and.b32  	%r28, %r27, 3;
	sub.s32 	%r160, %r257, %r10;
	setp.gt.u32 	%p31, %r160, -4;
	mov.f64 	%fd521, 0d0000000000000000;
	@%p31 bra 	$L__BB0_63;
	shl.b32 	%r261, %r257, 2;
	and.b32  	%r161, %r27, -4;
	neg.s32 	%r260, %r161;
	mov.f64 	%fd521, 0d0000000000000000;
$L__BB0_49:
	.pragma "nounroll";
	add.s32 	%r162, %r257, -1;
	add.s32 	%r163, %r261, -4;
	cvt.s64.s32 	%rd52, %r163;
	add.s64 	%rd10, %rd3, %rd52;
	ld.global.u8 	%rs16, [%rd10+2];
	ld.global.u8 	%rs17, [%rd10+3];
	mul.wide.u16 	%r164, %rs16, 16;
	mov.u32 	%r165, _ZZ21GMMNLSE_nonlinear_sumP7double2S0_S0_PKS_S2_PKdS4_PKhPKjS8_bjjjjE7this_At;
	add.s32 	%r166, %r165, %r164;
	ld.shared.v2.f64 	{%fd79, %fd80}, [%r166+-16];
	mul.wide.u16 	%r167, %rs17, 16;
	add.s32 	%r168, %r165, %r167;
	ld.shared.v2.f64 	{%fd81, %fd82}, [%r168+-16];
	setp.ne.s16 	%p32, %rs16, %rs17;
	mul.wide.s32 	%rd53, %r162, 8;
	add.s64 	%rd11, %rd2, %rd53;
	@%p32 bra 	$L__BB0_51;
	ld.global.f64 	%fd368, [%rd11];
	mul.f64 	%fd369, %fd80, %fd82;
	fma.rn.f64 	%fd370, %fd79, %fd81, %fd369;
	mul.f64 	%fd510, %fd370, %fd368;
	bra.uni 	$L__BB0_52;
$L__BB0_51:
	ld.global.f64 	%fd364, [%rd11];
	mul.f64 	%fd365, %fd80, %fd82;
	fma.rn.f64 	%fd366, %fd79, %fd81, %fd365;
	mul.f64 	%fd367, %fd366, %fd364;
	fma.rn.f64 	%fd510, %fd366, %fd364, %fd367;
$L__BB0_52:
	add.f64 	%fd86, %fd521, %fd510;
	ld.global.u8 	%rs18, [%rd10+6];
	ld.global.u8 	%rs19, [%rd10+7];
	mul.wide.u16 	%r169, %rs18, 16;
	mov.u32 	%r170, _ZZ21GMMNLSE_nonlinear_sumP7double2S0_S0_PKS_S2_PKdS4_PKhPKjS8_bjjjjE7this_At;
	add.s32 	%r171, %r170, %r169;
	ld.shared.v2.f64 	{%fd87, %fd88}, [%r171+-16];
	mul.wide.u16 	%r172, %rs19, 16;
	add.s32 	%r173, %r170, %r172;
	ld.shared.v2.f64 	{%fd89, %fd90}, [%r173+-16];
	setp.eq.s16 	%p33, %rs18, %rs19;
	@%p33 bra 	$L__BB0_54;
	ld.global.f64 	%fd371, [%rd11+8];
	mul.f64 	%fd372, %fd88, %fd90;
	fma.rn.f64 	%fd373, %fd87, %fd89, %fd372;
	mul.f64 	%fd374, %fd373, %fd371;
	fma.rn.f64 	%fd511, %fd373, %fd371, %fd374;
	bra.uni 	$L__BB0_55;
$L__BB0_54:
	ld.global.f64 	%fd375, [%rd11+8];
	mul.f64 	%fd376, %fd88, %fd90;
	fma.rn.f64 	%fd377, %fd87, %fd89, %fd376;
	mul.f64 	%fd511, %fd377, %fd375;
$L__BB0_55:
	add.f64 	%fd94, %fd86, %fd511;
	ld.global.u8 	%rs20, [%rd10+10];
	ld.global.u8 	%rs21, [%rd10+11];
	mul.wide.u16 	%r174, %rs20, 16;
	mov.u32 	%r175, _ZZ21GMMNLSE_nonlinear_sumP7double2S0_S0_PKS_S2_PKdS4_PKhPKjS8_bjjjjE7this_At;
	add.s32 	%r176, %r175, %r174;
	ld.shared.v2.f64 	{%fd95, %fd96}, [%r176+-16];
	mul.wide.u16 	%r177, %rs21, 16;
	add.s32 	%r178, %r175, %r177;
	ld.shared.v2.f64 	{%fd97, %fd98}, [%r178+-16];
	setp.eq.s16 	%p34, %rs20, %rs21;
	@%p34 bra 	$L__BB0_57;
	ld.global.f64 	%fd378, [%rd11+16];
	mul.f64 	%fd379, %fd96, %fd98;
	fma.rn.f64 	%fd380, %fd95, %fd97, %fd379;
	mul.f64 	%fd381, %fd380, %fd378;
	fma.rn.f64 	%fd512, %fd380, %fd378, %fd381;
	bra.uni 	$L__BB0_58;
$L__BB0_57:
	ld.global.f64 	%fd382, [%rd11+16];
	mul.f64 	%fd383, %fd96, %fd98;
	fma.rn.f64 	%fd384, %fd95, %fd97, %fd383;
	mul.f64 	%fd512, %fd384, %fd382;
$L__BB0_58:
	add.f64 	%fd102, %fd94, %fd512;
	ld.global.u8 	%rs22, [%rd10+14];
	ld.global.u8 	%rs23, [%rd10+15];
	mul.wide.u16 	%r179, %rs22, 16;
	mov.u32 	%r180, _ZZ21GMMNLSE_nonlinear_sumP7double2S0_S0_PKS_S2_PKdS4_PKhPKjS8_bjjjjE7this_At;
	add.s32 	%r181, %r180, %r179;
	ld.shared.v2.f64 	{%fd103, %fd104}, [%r181+-16];
	mul.wide.u16 	%r182, %rs23, 16;
	add.s32 	%r183, %r180, %r182;
	ld.shared.v2.f64 	{%fd105, %fd106}, [%r183+-16];
	setp.eq.s16 	%p35, %rs22, %rs23;
	@%p35 bra 	$L__BB0_60;
	ld.global.f64 	%fd385, [%rd11+24];
	mul.f64 	%fd386, %fd104, %fd106;
	fma.rn.f64 	%fd387, %fd103, %fd105, %fd386;
	mul.f64 	%fd388, %fd387, %fd385;
	fma.rn.f64 	%fd513, %fd387, %fd385, %fd388;
	bra.uni 	$L__BB0_61;
$L__BB0_60:
	ld.global.f64 	%fd389, [%rd11+24];
	mul.f64 	%fd390, %fd104, %fd106;
	fma.rn.f64 	%fd391, %fd103, %fd105, %fd390;
	mul.f64 	%fd513, %fd391, %fd389;
$L__BB0_61:
	add.f64 	%fd521, %fd102, %fd513;
	add.s32 	%r257, %r257, 4;
	add.s32 	%r261, %r261, 16;
	add.s32 	%r260, %r260, 4;
	setp.ne.s32 	%p36, %r260, 0;
	@%p36 bra 	$L__BB0_49;
	add.s32 	%r264, %r257, -1;
$L__BB0_63:
	setp.eq.s32 	%p37, %r28, 0;
	@%p37 bra 	$L__BB0_77;
	setp.eq.s32 	%p38, %r28, 1;
	@%p38 bra 	$L__BB0_72;
	shl.b32 	%r184, %r264, 2;
	cvt.s64.s32 	%rd54, %r184;
	add.s64 	%rd12, %rd3, %rd54;
	ld.global.u8 	%rs24, [%rd12+2];
	ld.global.u8 	%rs25, [%rd12+3];
	mul.wide.u16 	%r185, %rs24, 16;
	mov.u32 	%r186, _ZZ21GMMNLSE_nonlinear_sumP7double2S0_S0_PKS_S2_PKdS4_PKhPKjS8_bjjjjE7this_At;
	add.s32 	%r187, %r186, %r185;
	ld.shared.v2.f64 	{%fd113, %fd114}, [%r187+-16];
	mul.wide.u16 	%r188, %rs25, 16;
	add.s32 	%r189, %r186, %r188;
	ld.shared.v2.f64 	{%fd115, %fd116}, [%r189+-16];
	setp.eq.s16 	%p39, %rs24, %rs25;
	mul.wide.s32 	%rd55, %r264, 8;
	add.s64 	%rd13, %rd2, %rd55;
	@%p39 bra 	$L__BB0_67;
	ld.global.f64 	%fd393, [%rd13];
	mul.f64 	%fd394, %fd114, %fd116;
	fma.rn.f64 	%fd395, %fd113, %fd115, %fd394;
	mul.f64 	%fd396, %fd395, %fd393;
	fma.rn.f64 	%fd516, %fd395, %fd393, %fd396;
	bra.uni 	$L__BB0_68;
$L__BB0_67:
	ld.global.f64 	%fd397, [%rd13];
	mul.f64 	%fd398, %fd114, %fd116;
	fma.rn.f64 	%fd399, %fd113, %fd115, %fd398;
	mul.f64 	%fd516, %fd399, %fd397;
$L__BB0_68:
	add.f64 	%fd120, %fd521, %fd516;
	ld.global.u8 	%rs26, [%rd12+6];
	ld.global.u8 	%rs27, [%rd12+7];
	mul.wide.u16 	%r190, %rs26, 16;
	add.s32 	%r192, %r186, %r190;
	ld.shared.v2.f64 	{%fd121, %fd122}, [%r192+-16];
	mul.wide.u16 	%r193, %rs27, 16;
	add.s32 	%r194, %r186, %r193;
	ld.shared.v2.f64 	{%fd123, %fd124}, [%r194+-16];
	setp.eq.s16 	%p40, %rs26, %rs27;
	@%p40 bra 	$L__BB0_70;
	ld.global.f64 	%fd400, [%rd13+8];
	mul.f64 	%fd401, %fd122, %fd124;
	fma.rn.f64 	%fd402, %fd121, %fd123, %fd401;
	mul.f64 	%fd403, %fd402, %fd400;
	fma.rn.f64 	%fd517, %fd402, %fd400, %fd403;
	bra.uni 	$L__BB0_71;
$L__BB0_70:
	ld.global.f64 	%fd404, [%rd13+8];
	mul.f64 	%fd405, %fd122, %fd124;
	fma.rn.f64 	%fd406, %fd121, %fd123, %fd405;
	mul.f64 	%fd517, %fd406, %fd404;
$L__BB0_71:
	add.f64 	%fd521, %fd120, %fd517;
	add.s32 	%r264, %r264, 2;
$L__BB0_72:
	and.b32  	%r195, %r27, 1;
	setp.eq.b32 	%p41, %r195, 1;
	not.pred 	%p42, %p41;
	@%p42 bra 	$L__BB0_77;
	shl.b32 	%r196, %r264, 2;
	cvt.s64.s32 	%rd56, %r196;
	add.s64 	%rd57, %rd3, %rd56;
	ld.global.u8 	%rs28, [%rd57+2];
	ld.global.u8 	%rs29, [%rd57+3];
	mul.wide.u16 	%r197, %rs28, 16;
	mov.u32 	%r198, _ZZ21GMMNLSE_nonlinear_sumP7double2S0_S0_PKS_S2_PKdS4_PKhPKjS8_bjjjjE7this_At;
	add.s32 	%r199, %r198, %r197;
	ld.shared.v2.f64 	{%fd131, %fd132}, [%r199+-16];
	mul.wide.u16 	%r200, %rs29, 16;
	add.s32 	%r201, %r198, %r200;
	ld.shared.v2.f64 	{%fd133, %fd134}, [%r201+-16];
	setp.eq.s16 	%p43, %rs28, %rs29;
	@%p43 bra 	$L__BB0_75;
	mul.wide.s32 	%rd58, %r264, 8;
	add.s64 	%rd59, %rd2, %rd58;
	ld.global.f64 	%fd407, [%rd59];
	mul.f64 	%fd408, %fd132, %fd134;
	fma.rn.f64 	%fd409, %fd131, %fd133, %fd408;
	mul.f64 	%fd410, %fd409, %fd407;
	fma.rn.f64 	%fd520, %fd409, %fd407, %fd410;
	bra.uni 	$L__BB0_76;
$L__BB0_75:
	mul.wide.s32 	%rd60, %r264, 8;
	add.s64 	%rd61, %rd2, %rd60;
	ld.global.f64 	%fd411, [%rd61];
	mul.f64 	%fd412, %fd132, %fd134;
	fma.rn.f64 	%fd413, %fd131, %fd133, %fd412;
	mul.f64 	%fd520, %fd413, %fd411;
$L__BB0_76:
	add.f64 	%fd521, %fd521, %fd520;
$L__BB0_77:
	ld.param.u64 	%rd77, [_Z21GMMNLSE_nonlinear_sumP7double2S0_S0_PKS_S2_PKdS4_PKhPKjS8_bjjjj_param_1];
	mad.lo.s32 	%r202, %r2, %r6, %r4;
	mad.lo.s32 	%r203, %r3, %r7, %r202;
	cvta.to.global.u64 	%rd62, %rd77;
	mul.wide.u32 	%rd63, %r203, 16;
	add.s64 	%rd64, %rd62, %rd63;
	mov.f64 	%fd414, 0d0000000000000000;
	st.global.v2.f64 	[%rd64], {%fd521, %fd414};
	bra.uni 	$L__BB0_104;
$L__BB0_78:
	ld.param.s8 	%rs44, [_Z21GMMNLSE_nonlinear_sumP7double2S0_S0_PKS_S2_PKdS4_PKhPKjS8_bjjjj_param_10];
	setp.eq.s16 	%p10, %rs44, 0;
	setp.eq.s32 	%p11, %r257, 0;
	or.pred  	%p12, %p10, %p11;
	@%p12 bra 	$L__BB0_104;
	add.s32 	%r269, %r257, -1;
	add.s32 	%r78, %r10, -1;
	setp.ge.u32 	%p13, %r269, %r78;
	mov.f64 	%fd583, 0d0000000000000000;
	@%p13 bra 	$L__BB0_103;
	sub.s32 	%r42, %r10, %r257;
	sub.s32 	%r79, %r257, %r10;
	setp.gt.u32 	%p14, %r79, -4;
	mov.f64 	%fd583, 0d0000000000000000;
	@%p14 bra 	$L__BB0_92;
	shl.b32 	%r266, %r257, 2;
	and.b32  	%r80, %r42, -4;
	neg.s32 	%r265, %r80;
	mov.f64 	%fd583, 0d0000000000000000;
$L__BB0_82:
	.pragma "nounroll";
	add.s32 	%r81, %r266, -4;
	cvt.s64.s32 	%rd41, %r81;
	add.s64 	%rd14, %rd3, %rd41;
	ld.global.u8 	%rs2, [%rd14+2];
	ld.global.u8 	%rs3, [%rd14+3];
	cvt.u32.u16 	%r48, %rs3;
	mul.wide.u16 	%r82, %rs2, 16;
	add.s32 	%r84, %r71, %r82;
	ld.shared.v2.f64 	{%fd525, %fd523}, [%r84+-16];
	mov.u32 	%r85, _ZZ21GMMNLSE_nonlinear_sumP7double2S0_S0_PKS_S2_PKdS4_PKhPKjS8_bjjjjE13this_At_noise;
	add.s32 	%r86, %r85, %r82;
	ld.shared.v2.f64 	{%fd529, %fd527}, [%r86+-16];
	mul.wide.u16 	%r87, %rs3, 16;
	add.s32 	%r88, %r85, %r87;
	ld.shared.v2.f64 	{%fd526, %fd524}, [%r88+-16];
	setp.eq.s16 	%p15, %rs2, %rs3;
	mov.f64 	%fd528, %fd524;
	mov.f64 	%fd530, %fd526;
	@%p15 bra 	$L__BB0_84;
	shl.b32 	%r89, %r48, 4;
	mov.u32 	%r90, _ZZ21GMMNLSE_nonlinear_sumP7double2S0_S0_PKS_S2_PKdS4_PKhPKjS8_bjjjjE7this_At;
	add.s32 	%r91, %r90, %r89;
	ld.shared.v2.f64 	{%fd147, %fd148}, [%r91+-16];
	mul.f64 	%fd296, %fd527, %fd524;
	fma.rn.f64 	%fd149, %fd529, %fd526, %fd296;
	mul.f64 	%fd297, %fd523, %fd524;
	fma.rn.f64 	%fd150, %fd525, %fd526, %fd297;
	mov.f64 	%fd528, 0d4000000000000000;
	mov.f64 	%fd523, %fd148;
	mov.f64 	%fd524, %fd527;
	mov.f64 	%fd525, %fd147;
	mov.f64 	%fd526, %fd529;
	mov.f64 	%fd527, %fd150;
	mov.f64 	%fd529, %fd149;
	mov.f64 	%fd530, %fd528;
$L__BB0_84:
	add.s32 	%r92, %r257, -1;
	mul.wide.s32 	%rd42, %r92, 8;
	add.s64 	%rd15, %rd2, %rd42;
	mul.f64 	%fd298, %fd529, %fd530;
	ld.global.f64 	%fd299, [%rd15];
	fma.rn.f64 	%fd300, %fd527, %fd528, %fd298;
	mul.f64 	%fd301, %fd525, %fd526;
	fma.rn.f64 	%fd302, %fd523, %fd524, %fd301;
	fma.rn.f64 	%fd303, %fd302, 0d4000000000000000, %fd300;
	fma.rn.f64 	%fd159, %fd299, %fd303, %fd583;
	ld.global.u8 	%rs4, [%rd14+6];
	ld.global.u8 	%rs5, [%rd14+7];
	cvt.u32.u16 	%r49, %rs5;
	mul.wide.u16 	%r93, %rs4, 16;
	mov.u32 	%r94, _ZZ21GMMNLSE_nonlinear_sumP7double2S0_S0_PKS_S2_PKdS4_PKhPKjS8_bjjjjE7this_At;
	add.s32 	%r95, %r94, %r93;
	ld.shared.v2.f64 	{%fd533, %fd531}, [%r95+-16];
	mov.u32 	%r96, _ZZ21GMMNLSE_nonlinear_sumP7double2S0_S0_PKS_S2_PKdS4_PKhPKjS8_bjjjjE13this_At_noise;
	add.s32 	%r97, %r96, %r93;
	ld.shared.v2.f64 	{%fd537, %fd535}, [%r97+-16];
	mul.wide.u16 	%r98, %rs5, 16;
	add.s32 	%r99, %r96, %r98;
	ld.shared.v2.f64 	{%fd534, %fd532}, [%r99+-16];
	setp.eq.s16 	%p16, %rs4, %rs5;
	mov.f64 	%fd536, %fd532;
	mov.f64 	%fd538, %fd534;
	@%p16 bra 	$L__BB0_86;
	shl.b32 	%r100, %r49, 4;
	mov.u32 	%r101, _ZZ21GMMNLSE_nonlinear_sumP7double2S0_S0_PKS_S2_PKdS4_PKhPKjS8_bjjjjE7this_At;
	add.s32 	%r102, %r101, %r100;
	ld.shared.v2.f64 	{%fd166, %fd167}, [%r102+-16];
	mul.f64 	%fd305, %fd535, %fd532;
	fma.rn.f64 	%fd168, %fd537, %fd534, %fd305;
	mul.f64 	%fd306, %fd531, %fd532;
	fma.rn.f64 	%fd169, %fd533, %fd534, %fd306;
	mov.f64 	%fd536, 0d4000000000000000;
	mov.f64 	%fd531, %fd167;
	mov.f64 	%fd532, %fd535;
	mov.f64 	%fd533, %fd166;
	mov.f64 	%fd534, %fd537;
	mov.f64 	%fd535, %fd169;
	mov.f64 	%fd537, %fd168;
	mov.f64 	%fd538, %fd536;
$L__BB0_86:
	mul.f64 	%fd307, %fd537, %fd538;
	ld.global.f64 	%fd308, [%rd15+8];
	fma.rn.f64 	%fd309, %fd535, %fd536, %fd307;
	mul.f64 	%fd310, %fd533, %fd534;
	fma.rn.f64 	%fd311, %fd531, %fd532, %fd310;
	fma.rn.f64 	%fd312, %fd311, 0d4000000000000000, %fd309;
	fma.rn.f64 	%fd178, %fd308, %fd312, %fd159;
	ld.global.u8 	%rs6, [%rd14+10];
	ld.global.u8 	%rs7, [%rd14+11];
	cvt.u32.u16 	%r50, %rs7;
	mul.wide.u16 	%r103, %rs6, 16;
	mov.u32 	%r104, _ZZ21GMMNLSE_nonlinear_sumP7double2S0_S0_PKS_S2_PKdS4_PKhPKjS8_bjjjjE7this_At;
	add.s32 	%r105, %r104, %r103;
	ld.shared.v2.f64 	{%fd541, %fd539}, [%r105+-16];
	mov.u32 	%r106, _ZZ21GMMNLSE_nonlinear_sumP7double2S0_S0_PKS_S2_PKdS4_PKhPKjS8_bjjjjE13this_At_noise;
	add.s32 	%r107, %r106, %r103;
	ld.shared.v2.f64 	{%fd545, %fd543}, [%r107+-16];
	mul.wide.u16 	%r108, %rs7, 16;
	add.s32 	%r109, %r106, %r108;
	ld.shared.v2.f64 	{%fd542, %fd540}, [%r109+-16];
	setp.eq.s16 	%p17, %rs6, %rs7;
	mov.f64 	%fd544, %fd540;
	mov.f64 	%fd546, %fd542;
	@%p17 bra 	$L__BB0_88;
	shl.b32 	%r110, %r50, 4;
	mov.u32 	%r111, _ZZ21GMMNLSE_nonlinear_sumP7double2S0_S0_PKS_S2_PKdS4_PKhPKjS8_bjjjjE7this_At;
	add.s32 	%r112, %r111, %r110;
	ld.shared.v2.f64 	{%fd185, %fd186}, [%r112+-16];
	mul.f64 	%fd314, %fd543, %fd540;
	fma.rn.f64 	%fd187, %fd545, %fd542, %fd314;
	mul.f64 	%fd315, %fd539, %fd540;
	fma.rn.f64 	%fd188, %fd541, %fd542, %fd315;
	mov.f64 	%fd544, 0d4000000000000000;
	mov.f64 	%fd539, %fd186;
	mov.f64 	%fd540, %fd543;
	mov.f64 	%fd541, %fd185;
	mov.f64 	%fd542, %fd545;
	mov.f64 	%fd543, %fd188;
	mov.f64 	%fd545, %fd187;
	mov.f64 	%fd546, %fd544;
$L__BB0_88:
	mul.f64 	%fd316, %fd545, %fd546;
	ld.global.f64 	%fd317, [%rd15+16];
	fma.rn.f64 	%fd318, %fd543, %fd544, %fd316;
	mul.f64 	%fd319, %fd541, %fd542;
	fma.rn.f64 	%fd320, %fd539, %fd540, %fd319;
	fma.rn.f64 	%fd321, %fd320, 0d4000000000000000, %fd318;
	fma.rn.f64 	%fd197, %fd317, %fd321, %fd178;
	ld.global.u8 	%rs8, [%rd14+14];
	ld.global.u8 	%rs9, [%rd14+15];
	cvt.u32.u16 	%r51, %rs9;
	mul.wide.u16 	%r113, %rs8, 16;
	mov.u32 	%r114, _ZZ21GMMNLSE_nonlinear_sumP7double2S0_S0_PKS_S2_PKdS4_PKhPKjS8_bjjjjE7this_At;
	add.s32 	%r115, %r114, %r113;
	ld.shared.v2.f64 	{%fd549, %fd547}, [%r115+-16];
	mov.u32 	%r116, _ZZ21GMMNLSE_nonlinear_sumP7double2S0_S0_PKS_S2_PKdS4_PKhPKjS8_bjjjjE13this_At_noise;
	add.s32 	%r117, %r116, %r113;
	ld.shared.v2.f64 	{%fd553, %fd551}, [%r117+-16];
	mul.wide.u16 	%r118, %rs9, 16;
	add.s32 	%r119, %r116, %r118;
	ld.shared.v2.f64 	{%fd550, %fd548}, [%r119+-16];
	setp.eq.s16 	%p18, %rs8, %rs9;
	mov.f64 	%fd552, %fd548;
	mov.f64 	%fd554, %fd550;
	@%p18 bra 	$L__BB0_90;
	shl.b32 	%r120, %r51, 4;
	mov.u32 	%r121, _ZZ21GMMNLSE_nonlinear_sumP7double2S0_S0_PKS_S2_PKdS4_PKhPKjS8_bjjjjE7this_At;
	add.s32 	%r122, %r121, %r120;
	ld.shared.v2.f64 	{%fd204, %fd205}, [%r122+-16];
	mul.f64 	%fd323, %fd551, %fd548;
	fma.rn.f64 	%fd206, %fd553, %fd550, %fd323;
	mul.f64 	%fd324, %fd547, %fd548;
	fma.rn.f64 	%fd207, %fd549, %fd550, %fd324;
	mov.f64 	%fd552, 0d4000000000000000;
	mov.f64 	%fd547, %fd205;
	mov.f64 	%fd548, %fd551;
	mov.f64 	%fd549, %fd204;
	mov.f64 	%fd550, %fd553;
	mov.f64 	%fd551, %fd207;
	mov.f64 	%fd553, %fd206;
	mov.f64 	%fd554, %fd552;
$L__BB0_90:
	mul.f64 	%fd325, %fd553, %fd554;
	ld.global.f64 	%fd326, [%rd15+24];
	fma.rn.f64 	%fd327, %fd551, %fd552, %fd325;
	mul.f64 	%fd328, %fd549, %fd550;
	fma.rn.f64 	%fd329, %fd547, %fd548, %fd328;
	fma.rn.f64 	%fd330, %fd329, 0d4000000000000000, %fd327;
	fma.rn.f64 	%fd583, %fd326, %fd330, %fd197;
	add.s32 	%r257, %r257, 4;
	add.s32 	%r266, %r266, 16;
	add.s32 	%r265, %r265, 4;
	setp.ne.s32 	%p19, %r265, 0;
	@%p19 bra 	$L__BB0_82;
	add.s32 	%r269, %r257, -1;
$L__BB0_92:
	and.b32  	%r57, %r42, 3;
	setp.eq.s32 	%p20, %r57, 0;
	@%p20 bra 	$L__BB0_103;
	setp.eq.s32 	%p21, %r57, 1;
	@%p21 bra 	$L__BB0_99;
	shl.b32 	%r123, %r269, 2;
	cvt.s64.s32 	%rd43, %r123;
	add.s64 	%rd16, %rd3, %rd43;
	ld.global.u8 	%rs10, [%rd16+2];
	ld.global.u8 	%rs11, [%rd16+3];
	cvt.u32.u16 	%r58, %rs11;
	mul.wide.u16 	%r124, %rs10, 16;
	mov.u32 	%r125, _ZZ21GMMNLSE_nonlinear_sumP7double2S0_S0_PKS_S2_PKdS4_PKhPKjS8_bjjjjE7this_At;
	add.s32 	%r126, %r125, %r124;
	ld.shared.v2.f64 	{%fd559, %fd557}, [%r126+-16];
	mov.u32 	%r127, _ZZ21GMMNLSE_nonlinear_sumP7double2S0_S0_PKS_S2_PKdS4_PKhPKjS8_bjjjjE13this_At_noise;
	add.s32 	%r128, %r127, %r124;
	ld.shared.v2.f64 	{%fd563, %fd561}, [%r128+-16];
	mul.wide.u16 	%r129, %rs11, 16;
	add.s32 	%r130, %r127, %r129;
	ld.shared.v2.f64 	{%fd560, %fd558}, [%r130+-16];
	setp.eq.s16 	%p22, %rs10, %rs11;
	mov.f64 	%fd562, %fd558;
	mov.f64 	%fd564, %fd560;
	@%p22 bra 	$L__BB0_96;
	shl.b32 	%r131, %r58, 4;
	mov.u32 	%r132, _ZZ21GMMNLSE_nonlinear_sumP7double2S0_S0_PKS_S2_PKdS4_PKhPKjS8_bjjjjE7this_At;
	add.s32 	%r133, %r132, %r131;
	ld.shared.v2.f64 	{%fd225, %fd226}, [%r133+-16];
	mul.f64 	%fd333, %fd561, %fd558;
	fma.rn.f64 	%fd227, %fd563, %fd560, %fd333;
	mul.f64 	%fd334, %fd557, %fd558;
	fma.rn.f64 	%fd228, %fd559, %fd560, %fd334;
	mov.f64 	%fd562, 0d4000000000000000;
	mov.f64 	%fd557, %fd226;
	mov.f64 	%fd558, %fd561;
	mov.f64 	%fd559, %fd225;
	mov.f64 	%fd560, %fd563;
	mov.f64 	%fd561, %fd228;
	mov.f64 	%fd563, %fd227;
	mov.f64 	%fd564, %fd562;
$L__BB0_96:
	mul.wide.s32 	%rd44, %r269, 8;
	add.s64 	%rd17, %rd2, %rd44;
	mul.f64 	%fd335, %fd563, %fd564;
	ld.global.f64 	%fd336, [%rd17];
	fma.rn.f64 	%fd337, %fd561, %fd562, %fd335;
	mul.f64 	%fd338, %fd559, %fd560;
	fma.rn.f64 	%fd339, %fd557, %fd558, %fd338;
	fma.rn.f64 	%fd340, %fd339, 0d4000000000000000, %fd337;
	fma.rn.f64 	%fd237, %fd336, %fd340, %fd583;
	ld.global.u8 	%rs12, [%rd16+6];
	ld.global.u8 	%rs13, [%rd16+7];
	cvt.u32.u16 	%r59, %rs13;
	mul.wide.u16 	%r134, %rs12, 16;
	mov.u32 	%r135, _ZZ21GMMNLSE_nonlinear_sumP7double2S0_S0_PKS_S2_PKdS4_PKhPKjS8_bjjjjE7this_At;
	add.s32 	%r136, %r135, %r134;
	ld.shared.v2.f64 	{%fd567, %fd565}, [%r136+-16];
	mov.u32 	%r137, _ZZ21GMMNLSE_nonlinear_sumP7double2S0_S0_PKS_S2_PKdS4_PKhPKjS8_bjjjjE13this_At_noise;
	add.s32 	%r138, %r137, %r134;
	ld.shared.v2.f64 	{%fd571, %fd569}, [%r138+-16];
	mul.wide.u16 	%r139, %rs13, 16;
	add.s32 	%r140, %r137, %r139;
	ld.shared.v2.f64 	{%fd568, %fd566}, [%r140+-16];
	setp.eq.s16 	%p23, %rs12, %rs13;
	mov.f64 	%fd570, %fd566;
	mov.f64 	%fd572, %fd568;
	@%p23 bra 	$L__BB0_98;
	shl.b32 	%r141, %r59, 4;
	mov.u32 	%r142, _ZZ21GMMNLSE_nonlinear_sumP7double2S0_S0_PKS_S2_PKdS4_PKhPKjS8_bjjjjE7this_At;
	add.s32 	%r143, %r142, %r141;
	ld.shared.v2.f64 	{%fd244, %fd245}, [%r143+-16];
	mul.f64 	%fd342, %fd569, %fd566;
	fma.rn.f64 	%fd246, %fd571, %fd568, %fd342;
	mul.f64 	%fd343, %fd565, %fd566;
	fma.rn.f64 	%fd247, %fd567, %fd568, %fd343;
	mov.f64 	%fd570, 0d4000000000000000;
	mov.f64 	%fd565, %fd245;
	mov.f64 	%fd566, %fd569;
	mov.f64 	%fd567, %fd244;
	mov.f64 	%fd568, %fd571;
	mov.f64 	%fd569, %fd247;
	mov.f64 	%fd571, %fd246;
	mov.f64 	%fd572, %fd570;
$L__BB0_98:
	mul.f64 	%fd344, %fd571, %fd572;
	ld.global.f64 	%fd345, [%rd17+8];
	fma.rn.f64 	%fd346, %fd569, %fd570, %fd344;
	mul.f64 	%fd347, %fd567, %fd568;
	fma.rn.f64 	%fd348, %fd565, %fd566, %fd347;
	fma.rn.f64 	%fd349, %fd348, 0d4000000000000000, %fd346;
	fma.rn.f64 	%fd583, %fd345, %fd349, %fd237;
	add.s32 	%r269, %r269, 2;
$L__BB0_99:
	and.b32  	%r144, %r42, 1;
	setp.eq.b32 	%p24, %r144, 1;
	not.pred 	%p25, %p24;
	@%p25 bra 	$L__BB0_103;
	shl.b32 	%r145, %r269, 2;
	cvt.s64.s32 	%rd45, %r145;
	add.s64 	%rd46, %rd3, %rd45;
	ld.global.u8 	%rs14, [%rd46+2];
	ld.global.u8 	%rs15, [%rd46+3];
	cvt.u32.u16 	%r62, %rs15;
	mul.wide.u16 	%r146, %rs14, 16;
	mov.u32 	%r147, _ZZ21GMMNLSE_nonlinear_sumP7double2S0_S0_PKS_S2_PKdS4_PKhPKjS8_bjjjjE7this_At;
	add.s32 	%r148, %r147, %r146;
	ld.shared.v2.f64 	{%fd577, %fd575}, [%r148+-16];
	mov.u32 	%r149, _ZZ21GMMNLSE_nonlinear_sumP7double2S0_S0_PKS_S2_PKdS4_PKhPKjS8_bjjjjE13this_At_noise;
	add.s32 	%r150, %r149, %r146;
	ld.shared.v2.f64 	{%fd581, %fd579}, [%r150+-16];
	mul.wide.u16 	%r151, %rs15, 16;
	add.s32 	%r152, %r149, %r151;
	ld.shared.v2.f64 	{%fd578, %fd576}, [%r152+-16];
	setp.eq.s16 	%p26, %rs14, %rs15;
	mov.f64 	%fd580, %fd576;
	mov.f64 	%fd582, %fd578;
	@%p26 bra 	$L__BB0_102;
	shl.b32 	%r153, %r62, 4;
	add.s32 	%r155, %r147, %r153;
	ld.shared.v2.f64 	{%fd265, %fd266}, [%r155+-16];
	mul.f64 	%fd351, %fd579, %fd576;
	fma.rn.f64 	%fd267, %fd581, %fd578, %fd351;
	mul.f64 	%fd352, %fd575, %fd576;
	fma.rn.f64 	%fd268, %fd577, %fd578, %fd352;
	mov.f64 	%fd580, 0d4000000000000000;
	mov.f64 	%fd575, %fd266;
	mov.f64 	%fd576, %fd579;
	mov.f64 	%fd577, %fd265;
	mov.f64 	%fd578, %fd581;
	mov.f64 	%fd579, %fd268;
	mov.f64 	%fd581, %fd267;
	mov.f64 	%fd582, %fd580;
$L__BB0_102:
	mul.wide.s32 	%rd47, %r269, 8;
	add.s64 	%rd48, %rd2, %rd47;
	mul.f64 	%fd353, %fd581, %fd582;
	ld.global.f64 	%fd354, [%rd48];
	fma.rn.f64 	%fd355, %fd579, %fd580, %fd353;
	mul.f64 	%fd356, %fd577, %fd578;
	fma.rn.f64 	%fd357, %fd575, %fd576, %fd356;
	fma.rn.f64 	%fd358, %fd357, 0d4000000000000000, %fd355;
	fma.rn.f64 	%fd583, %fd354, %fd358, %fd583;
$L__BB0_103:
	ld.param.u32 	%r253, [_Z21GMMNLSE_nonlinear_sumP7double2S0_S0_PKS_S2_PKdS4_PKhPKjS8_bjjjj_param_13];
	ld.param.u64 	%rd78, [_Z21GMMNLSE_nonlinear_sumP7double2S0_S0_PKS_S2_PKdS4_PKhPKjS8_bjjjj_param_2];
	mad.lo.s32 	%r156, %r2, %r6, %r4;
	mul.lo.s32 	%r157, %r6, %r253;
	mad.lo.s32 	%r158, %r3, %r157, %r156;
	cvta.to.global.u64 	%rd49, %rd78;
	mul.wide.u32 	%rd50, %r158, 16;
	add.s64 	%rd51, %rd49, %rd50;
	mov.f64 	%fd359, 0d0000000000000000;
	st.global.v2.f64 	[%rd51], {%fd583, %fd359};
$L__BB0_104:
	ret;

}


// ===== COMPILED SASS (sm_100) =====

	.target	sm_100

	.elftype	@"ET_EXEC"


//--------------------- .note.nv.tkinfo           --------------------------
	.section	.note.nv.tkinfo,"",@"SHT_NOTE"
	.sectionflags	@"SHF_NOTE_NV_TKINFO"
	.tkinfo
        /*0018*/ 	.word	0x00000002
        /*0030*/ 	.string	""
        /*0030*/ 	.string	"ptxas"
        /*0030*/ 	.string	"Cuda compilation tools, release 13.0, V13.0.88"
        /*0030*/ 	.string	"Build cuda_13.0.r13.0/compiler.36424714_0"
        /*0030*/ 	.string	"-arch sm_100 -m 64 "



//--------------------- .note.nv.cuinfo           --------------------------
	.section	.note.nv.cuinfo,"",@"SHT_NOTE"
	.sectionflags	@"SHF_NOTE_NV_CUINFO"
        /*0018*/ 	.short	0x0002
        /*001a*/ 	.short	0x0064
        /*001c*/ 	.short	0x0082
	.zero		2


//--------------------- .nv.info                  --------------------------
	.section	.nv.info,"",@"SHT_CUDA_INFO"
	.align	4


	//----- nvinfo : EIATTR_REGCOUNT
	.align		4
        /*0000*/ 	.byte	0x04, 0x2f
        /*0002*/ 	.short	(.L_1 - .L_0)
	.align		4
.L_0:
        /*0004*/ 	.word	index@(_Z21GMMNLSE_nonlinear_sumP7double2S0_S0_PKS_S2_PKdS4_PKhPKjS8_bjjjj)
        /*0008*/ 	.word	0x0000002c


	//----- nvinfo : EIATTR_FRAME_SIZE
	.align		4
.L_1:
        /*000c*/ 	.byte	0x04, 0x11
        /*000e*/ 	.short	(.L_3 - .L_2)
	.align		4
.L_2:
        /*0010*/ 	.word	index@(_Z21GMMNLSE_nonlinear_sumP7double2S0_S0_PKS_S2_PKdS4_PKhPKjS8_bjjjj)
        /*0014*/ 	.word	0x00000000


	//----- nvinfo : EIATTR_MIN_STACK_SIZE
	.align		4
.L_3:
        /*0018*/ 	.byte	0x04, 0x12
        /*001a*/ 	.short	(.L_5 - .L_4)
	.align		4
.L_4:
        /*001c*/ 	.word	index@(_Z21GMMNLSE_nonlinear_sumP7double2S0_S0_PKS_S2_PKdS4_PKhPKjS8_bjjjj)
        /*0020*/ 	.word	0x00000000
.L_5:


//--------------------- .nv.compat                --------------------------
	.section	.nv.compat,"",@"SHT_CUDA_COMPAT_INFO"
	.align	4
        /*0000*/ 	.byte	0x02, 0x09, 0x00, 0x00, 0x02, 0x02, 0x01, 0x00, 0x02, 0x05, 0x05, 0x00, 0x03, 0x07, 0x01, 0x01
        /*0010*/ 	.byte	0x02, 0x03, 0x00, 0x00, 0x02, 0x06, 0x01, 0x00, 0x04, 0x0b, 0x08, 0x00, 0x01, 0x00, 0x00, 0x00
        /*0020*/ 	.byte	0x00, 0x00, 0x00, 0x00


//--------------------- .nv.info._Z21GMMNLSE_nonlinear_sumP7double2S0_S0_PKS_S2_PKdS4_PKhPKjS8_bjjjj --------------------------
	.section	.nv.info._Z21GMMNLSE_nonlinear_sumP7double2S0_S0_PKS_S2_PKdS4_PKhPKjS8_bjjjj,"",@"SHT_CUDA_INFO"
	.sectionflags	@""
	.align	4


	//----- nvinfo : EIATTR_CUDA_API_VERSION
	.align		4
        /*0000*/ 	.byte	0x04, 0x37
        /*0002*/ 	.short	(.L_7 - .L_6)
.L_6:
        /*0004*/ 	.word	0x00000082


	//----- nvinfo : EIATTR_KPARAM_INFO
	.align		4
.L_7:
        /*0008*/ 	.byte	0x04, 0x17
        /*000a*/ 	.short	(.L_9 - .L_8)
.L_8:
        /*000c*/ 	.word	0x00000000
        /*0010*/ 	.short	0x000e
        /*0012*/ 	.short	0x0060
        /*0014*/ 	.byte	0x00, 0xf0, 0x11, 0x00


	//----- nvinfo : EIATTR_KPARAM_INFO
	.align		4
.L_9:
        /*0018*/ 	.byte	0x04, 0x17
        /*001a*/ 	.short	(.L_11 - .L_10)
.L_10:
        /*001c*/ 	.word	0x00000000
        /*0020*/ 	.short	0x000d
        /*0022*/ 	.short	0x005c
        /*0024*/ 	.byte	0x00, 0xf0, 0x11, 0x00


	//----- nvinfo : EIATTR_KPARAM_INFO
	.align		4
.L_11:
        /*0028*/ 	.byte	0x04, 0x17
        /*002a*/ 	.short	(.L_13 - .L_12)
.L_12:
        /*002c*/ 	.word	0x00000000
        /*0030*/ 	.short	0x000c
        /*0032*/ 	.short	0x0058
        /*0034*/ 	.byte	0x00, 0xf0, 0x11, 0x00


	//----- nvinfo : EIATTR_KPARAM_INFO
	.align		4
.L_13:
        /*0038*/ 	.byte	0x04, 0x17
        /*003a*/ 	.short	(.L_15 - .L_14)
.L_14:
        /*003c*/ 	.word	0x00000000
        /*0040*/ 	.short	0x000b
        /*0042*/ 	.short	0x0054
        /*0044*/ 	.byte	0x00, 0xf0, 0x11, 0x00


	//----- nvinfo : EIATTR_KPARAM_INFO
	.align		4
.L_15:
        /*0048*/ 	.byte	0x04, 0x17
        /*004a*/ 	.short	(.L_17 - .L_16)
.L_16:
        /*004c*/ 	.word	0x00000000
        /*0050*/ 	.short	0x000a
        /*0052*/ 	.short	0x0050
        /*0054*/ 	.byte	0x00, 0xf0, 0x05, 0x00


	//----- nvinfo : EIATTR_KPARAM_INFO
	.align		4
.L_17:
        /*0058*/ 	.byte	0x04, 0x17
        /*005a*/ 	.short	(.L_19 - .L_18)
.L_18:
        /*005c*/ 	.word	0x00000000
        /*0060*/ 	.short	0x0009
        /*0062*/ 	.short	0x0048
        /*0064*/ 	.byte	0x00, 0xf5, 0x21, 0x00


	//----- nvinfo : EIATTR_KPARAM_INFO
	.align		4
.L_19:
        /*0068*/ 	.byte	0x04, 0x17
        /*006a*/ 	.short	(.L_21 - .L_20)
.L_20:
        /*006c*/ 	.word	0x00000000
        /*0070*/ 	.short	0x0008
        /*0072*/ 	.short	0x0040
        /*0074*/ 	.byte	0x00, 0xf5, 0x21, 0x00


	//----- nvinfo : EIATTR_KPARAM_INFO
	.align		4
.L_21:
        /*0078*/ 	.byte	0x04, 0x17
        /*007a*/ 	.short	(.L_23 - .L_22)
.L_22:
        /*007c*/ 	.word	0x00000000
        /*0080*/ 	.short	0x0007
        /*0082*/ 	.short	0x0038
        /*0084*/ 	.byte	0x00, 0xf5, 0x21, 0x00


	//----- nvinfo : EIATTR_KPARAM_INFO
	.align		4
.L_23:
        /*0088*/ 	.byte	0x04, 0x17
        /*008a*/ 	.short	(.L_25 - .L_24)
.L_24:
        /*008c*/ 	.word	0x00000000
        /*0090*/ 	.short	0x0006
        /*0092*/ 	.short	0x0030
        /*0094*/ 	.byte	0x00, 0xf5, 0x21, 0x00


	//----- nvinfo : EIATTR_KPARAM_INFO
	.align		4
.L_25:
        /*0098*/ 	.byte	0x04, 0x17
        /*009a*/ 	.short	(.L_27 - .L_26)
.L_26:
        /*009c*/ 	.word	0x00000000
        /*00a0*/ 	.short	0x0005
        /*00a2*/ 	.short	0x0028
        /*00a4*/ 	.byte	0x00, 0xf5, 0x21, 0x00


	//----- nvinfo : EIATTR_KPARAM_INFO
	.align		4
.L_27:
        /*00a8*/ 	.byte	0x04, 0x17
        /*00aa*/ 	.short	(.L_29 - .L_28)
.L_28:
        /*00ac*/ 	.word	0x00000000
        /*00b0*/ 	.short	0x0004
        /*00b2*/ 	.short	0x0020
        /*00b4*/ 	.byte	0x00, 0xf5, 0x21, 0x00


	//----- nvinfo : EIATTR_KPARAM_INFO
	.align		4
.L_29:
        /*00b8*/ 	.byte	0x04, 0x17
        /*00ba*/ 	.short	(.L_31 - .L_30)
.L_30:
        /*00bc*/ 	.word	0x00000000
        /*00c0*/ 	.short	0x0003
        /*00c2*/ 	.short	0x0018
        /*00c4*/ 	.byte	0x00, 0xf5, 0x21, 0x00


	//----- nvinfo : EIATTR_KPARAM_INFO
	.align		4
.L_31:
        /*00c8*/ 	.byte	0x04, 0x17
        /*00ca*/ 	.short	(.L_33 - .L_32)
.L_32:
        /*00cc*/ 	.word	0x00000000
        /*00d0*/ 	.short	0x0002
        /*00d2*/ 	.short	0x0010
        /*00d4*/ 	.byte	0x00, 0xf5, 0x21, 0x00


	//----- nvinfo : EIATTR_KPARAM_INFO
	.align		4
.L_33:
        /*00d8*/ 	.byte	0x04, 0x17
        /*00da*/ 	.short	(.L_35 - .L_34)
.L_34:
        /*00dc*/ 	.word	0x00000000
        /*00e0*/ 	.short	0x0001
        /*00e2*/ 	.short	0x0008
        /*00e4*/ 	.byte	0x00, 0xf5, 0x21, 0x00


	//----- nvinfo : EIATTR_KPARAM_INFO
	.align		4
.L_35:
        /*00e8*/ 	.byte	0x04, 0x17
        /*00ea*/ 	.short	(.L_37 - .L_36)
.L_36:
        /*00ec*/ 	.word	0x00000000
        /*00f0*/ 	.short	0x0000
        /*00f2*/ 	.short	0x0000
        /*00f4*/ 	.byte	0x00, 0xf5, 0x21, 0x00


	//----- nvinfo : EIATTR_SPARSE_MMA_MASK
	.align		4
.L_37:
        /*00f8*/ 	.byte	0x03, 0x50
        /*00fa*/ 	.short	0x0000


	//----- nvinfo : EIATTR_MAXREG_COUNT
	.align		4
        /*00fc*/ 	.byte	0x03, 0x1b
        /*00fe*/ 	.short	0x00ff


	//----- nvinfo : EIATTR_NUM_BARRIERS
	.align		4
        /*0100*/ 	.byte	0x02, 0x4c
        /*0102*/ 	.byte	0x01
	.zero		1


	//----- nvinfo : EIATTR_MERCURY_ISA_VERSION
	.align		4
        /*0104*/ 	.byte	0x03, 0x5f
        /*0106*/ 	.short	0x0101


	//----- nvinfo : EIATTR_VRC_CTA_INIT_COUNT
	.align		4
        /*0108*/ 	.byte	0x02, 0x4a
	.zero		1
	.zero		1


	//----- nvinfo : EIATTR_EXIT_INSTR_OFFSETS
	.align		4
        /*010c*/ 	.byte	0x04, 0x1c
        /*010e*/ 	.short	(.L_39 - .L_38)


	//   ....[0]....
.L_38:
        /*0110*/ 	.word	0x000006b0


	//   ....[1]....
        /*0114*/ 	.word	0x000006d0


	//   ....[2]....
        /*0118*/ 	.word	0x000012a0


	//   ....[3]....
        /*011c*/ 	.word	0x000012f0


	//   ....[4]....
        /*0120*/ 	.word	0x00001ce0


	//   ....[5]....
        /*0124*/ 	.word	0x00001d30


	//   ....[6]....
        /*0128*/ 	.word	0x00003450


	//----- nvinfo : EIATTR_CRS_STACK_SIZE
	.align		4
.L_39:
        /*012c*/ 	.byte	0x04, 0x1e
        /*012e*/ 	.short	(.L_41 - .L_40)
.L_40:
        /*0130*/ 	.word	0x00000000


	//----- nvinfo : EIATTR_CBANK_PARAM_SIZE
	.align		4
.L_41:
        /*0134*/ 	.byte	0x03, 0x19
        /*0136*/ 	.short	0x0064


	//----- nvinfo : EIATTR_PARAM_CBANK
	.align		4
        /*0138*/ 	.byte	0x04, 0x0a
        /*013a*/ 	.short	(.L_43 - .L_42)
	.align		4
.L_42:
        /*013c*/ 	.word	index@(.nv.constant0._Z21GMMNLSE_nonlinear_sumP7double2S0_S0_PKS_S2_PKdS4_PKhPKjS8_bjjjj)
        /*0140*/ 	.short	0x0380
        /*0142*/ 	.short	0x0064


	//----- nvinfo : EIATTR_SW_WAR
	.align		4
.L_43:
        /*0144*/ 	.byte	0x04, 0x36
        /*0146*/ 	.short	(.L_45 - .L_44)
.L_44:
        /*0148*/ 	.word	0x00000008
.L_45:


//--------------------- .nv.callgraph             --------------------------
	.section	.nv.callgraph,"",@"SHT_CUDA_CALLGRAPH"
	.align	4
	.sectionentsize	8
	.align		4
        /*0000*/ 	.word	0x00000000
	.align		4
        /*0004*/ 	.word	0xffffffff
	.align		4
        /*0008*/ 	.word	0x00000000
	.align		4
        /*000c*/ 	.word	0xfffffffe
	.align		4
        /*0010*/ 	.word	0x00000000
	.align		4
        /*0014*/ 	.word	0xfffffffd
	.align		4
        /*0018*/ 	.word	0x00000000
	.align		4
        /*001c*/ 	.word	0xfffffffc


//--------------------- .text._Z21GMMNLSE_nonlinear_sumP7double2S0_S0_PKS_S2_PKdS4_PKhPKjS8_bjjjj --------------------------
	.section	.text._Z21GMMNLSE_nonlinear_sumP7double2S0_S0_PKS_S2_PKdS4_PKhPKjS8_bjjjj,"ax",@progbits
	.align	128
        .global         _Z21GMMNLSE_nonlinear_sumP7double2S0_S0_PKS_S2_PKdS4_PKhPKjS8_bjjjj
        .type           _Z21GMMNLSE_nonlinear_sumP7double2S0_S0_PKS_S2_PKdS4_PKhPKjS8_bjjjj,@function
        .size           _Z21GMMNLSE_nonlinear_sumP7double2S0_S0_PKS_S2_PKdS4_PKhPKjS8_bjjjj,(.L_x_31 - _Z21GMMNLSE_nonlinear_sumP7double2S0_S0_PKS_S2_PKdS4_PKhPKjS8_bjjjj)
        .other          _Z21GMMNLSE_nonlinear_sumP7double2S0_S0_PKS_S2_PKdS4_PKhPKjS8_bjjjj,@"STO_CUDA_ENTRY STV_DEFAULT"
_Z21GMMNLSE_nonlinear_sumP7double2S0_S0_PKS_S2_PKdS4_PKhPKjS8_bjjjj:
.text._Z21GMMNLSE_nonlinear_sumP7double2S0_S0_PKS_S2_PKdS4_PKhPKjS8_bjjjj:
[----:B------:R-:W-:Y:S08]  /*0000*/  LDC R1, c[0x0][0x37c] ;  /* 0x0000df00ff017b82 */ /* 0x000ff00000000800 */
[----:B------:R-:W0:Y:S01]  /*0010*/  LDC R8, c[0x0][0x3e0] ;  /* 0x0000f800ff087b82 */ /* 0x000e220000000800 */
[----:B------:R-:W1:Y:S01]  /*0020*/  LDCU.64 UR6, c[0x0][0x3d8] ;  /* 0x00007b00ff0677ac */ /* 0x000e620008000a00 */
[----:B------:R-:W2:Y:S01]  /*0030*/  S2R R7, SR_TID.X ;  /* 0x0000000000077919 */ /* 0x000ea20000002100 */
[----:B------:R-:W-:Y:S01]  /*0040*/  BSSY.RECONVERGENT B0, `(.L_x_0) ;  /* 0x000005b000007945 */ /* 0x000fe20003800200 */
[----:B------:R-:W3:Y:S04]  /*0050*/  LDCU UR4, c[0x0][0x3d4] ;  /* 0x00007a80ff0477ac */ /* 0x000ee80008000800 */
[----:B------:R-:W-:Y:S01]  /*0060*/  S2UR UR5, SR_CTAID.X ;  /* 0x00000000000579c3 */ /* 0x000fe20000002500 */
[----:B------:R-:W4:Y:S07]  /*0070*/  LDCU.64 UR8, c[0x0][0x358] ;  /* 0x00006b00ff0877ac */ /* 0x000f2e0008000a00 */
[----:B------:R-:W5:Y:S01]  /*0080*/  S2UR UR10, SR_CgaCtaId ;  /* 0x00000000000a79c3 */ /* 0x000f620000008800 */
[----:B-1----:R-:W1:Y:S01]  /*0090*/  I2F.U32.RP R0, UR7 ;  /* 0x0000000700007d06 */ /* 0x002e620008209000 */
[----:B---3--:R-:W-:Y:S01]  /*00a0*/  UIMAD UR4, UR6, UR4, URZ ;  /* 0x00000004060472a4 */ /* 0x008fe2000f8e02ff */
[----:B0-----:R-:W-:-:S06]  /*00b0*/  ISETP.NE.U32.AND P2, PT, R8, RZ, PT ;  /* 0x000000ff0800720c */ /* 0x001fcc0003f45070 */
[----:B------:R-:W0:Y:S08]  /*00c0*/  I2F.U32.RP R6, R8 ;  /* 0x0000000800067306 */ /* 0x000e300000209000 */
[----:B-1----:R-:W1:Y:S01]  /*00d0*/  MUFU.RCP R0, R0 ;  /* 0x0000000000007308 */ /* 0x002e620000001000 */
[----:B-----5:R-:W-:-:S07]  /*00e0*/  MOV R32, UR10 ;  /* 0x0000000a00207c02 */ /* 0x020fce0008000f00 */
[----:B0-----:R-:W0:Y:S01]  /*00f0*/  MUFU.RCP R6, R6 ;  /* 0x0000000600067308 */ /* 0x001e220000001000 */
[----:B-1----:R-:W-:-:S07]  /*0100*/  VIADD R2, R0, 0xffffffe ;  /* 0x0ffffffe00027836 */ /* 0x002fce0000000000 */
[----:B------:R1:W3:Y:S01]  /*0110*/  F2I.FTZ.U32.TRUNC.NTZ R3, R2 ;  /* 0x0000000200037305 */ /* 0x0002e2000021f000 */
[----:B0-----:R-:W-:-:S07]  /*0120*/  VIADD R4, R6, 0xffffffe ;  /* 0x0ffffffe06047836 */ /* 0x001fce0000000000 */
[----:B------:R0:W5:Y:S01]  /*0130*/  F2I.FTZ.U32.TRUNC.NTZ R5, R4 ;  /* 0x0000000400057305 */ /* 0x000162000021f000 */
[----:B-1----:R-:W-:Y:S02]  /*0140*/  HFMA2 R2, -RZ, RZ, 0, 0 ;  /* 0x00000000ff027431 */ /* 0x002fe400000001ff */
[----:B---3--:R-:W-:Y:S02]  /*0150*/  IMAD.MOV R6, RZ, RZ, -R3 ;  /* 0x000000ffff067224 */ /* 0x008fe400078e0a03 */
[----:B0-----:R-:W-:Y:S01]  /*0160*/  IMAD.MOV.U32 R4, RZ, RZ, RZ ;  /* 0x000000ffff047224 */ /* 0x001fe200078e00ff */
[----:B-----5:R-:W-:-:S05]  /*0170*/  IADD3 R9, PT, PT, RZ, -R5, RZ ;  /* 0x80000005ff097210 */ /* 0x020fca0007ffe0ff */
[----:B------:R-:W-:-:S04]  /*0180*/  IMAD R9, R9, R8, RZ ;  /* 0x0000000809097224 */ /* 0x000fc800078e02ff */
[----:B------:R-:W-:-:S04]  /*0190*/  IMAD.HI.U32 R0, R5, R9, R4 ;  /* 0x0000000905007227 */ /* 0x000fc800078e0004 */
[----:B------:R-:W-:Y:S02]  /*01a0*/  IMAD R5, R6, UR7, RZ ;  /* 0x0000000706057c24 */ /* 0x000fe4000f8e02ff */
[----:B------:R-:W-:-:S04]  /*01b0*/  IMAD.HI.U32 R0, R0, UR5, RZ ;  /* 0x0000000500007c27 */ /* 0x000fc8000f8e00ff */
[----:B------:R-:W-:-:S04]  /*01c0*/  IMAD.HI.U32 R2, R3, R5, R2 ;  /* 0x0000000503027227 */ /* 0x000fc800078e0002 */
[----:B------:R-:W-:Y:S02]  /*01d0*/  IMAD.MOV R3, RZ, RZ, -R0 ;  /* 0x000000ffff037224 */ /* 0x000fe400078e0a00 */
[----:B--2---:R-:W-:-:S04]  /*01e0*/  IMAD.HI.U32 R6, R2, R7, RZ ;  /* 0x0000000702067227 */ /* 0x004fc800078e00ff */
[----:B------:R-:W-:Y:S02]  /*01f0*/  IMAD R3, R8, R3, UR5 ;  /* 0x0000000508037e24 */ /* 0x000fe4000f8e0203 */
[----:B------:R-:W-:-:S03]  /*0200*/  IMAD.MOV R2, RZ, RZ, -R6 ;  /* 0x000000ffff027224 */ /* 0x000fc600078e0a06 */
[----:B------:R-:W-:Y:S01]  /*0210*/  ISETP.GE.U32.AND P4, PT, R3, R8, PT ;  /* 0x000000080300720c */ /* 0x000fe20003f86070 */
[----:B------:R-:W-:-:S05]  /*0220*/  IMAD R2, R2, UR7, R7 ;  /* 0x0000000702027c24 */ /* 0x000fca000f8e0207 */
[----:B------:R-:W-:-:S07]  /*0230*/  ISETP.GE.U32.AND P0, PT, R2, UR7, PT ;  /* 0x0000000702007c0c */ /* 0x000fce000bf06070 */
[-C--:B------:R-:W-:Y:S01]  /*0240*/  @P4 IADD3 R3, PT, PT, R3, -R8.reuse, RZ ;  /* 0x8000000803034210 */ /* 0x080fe20007ffe0ff */
[----:B------:R-:W-:Y:S01]  /*0250*/  @P4 VIADD R0, R0, 0x1 ;  /* 0x0000000100004836 */ /* 0x000fe20000000000 */
[----:B------:R-:W-:Y:S02]  /*0260*/  ISETP.NE.U32.AND P4, PT, RZ, UR7, PT ;  /* 0x00000007ff007c0c */ /* 0x000fe4000bf85070 */
[----:B------:R-:W-:Y:S02]  /*0270*/  ISETP.GE.U32.AND P1, PT, R3, R8, PT ;  /* 0x000000080300720c */ /* 0x000fe40003f26070 */
[----:B------:R-:W-:Y:S02]  /*0280*/  @P0 VIADD R2, R2, -UR7 ;  /* 0x8000000702020c36 */ /* 0x000fe40008000000 */
[----:B------:R-:W-:-:S03]  /*0290*/  @P0 VIADD R6, R6, 0x1 ;  /* 0x0000000106060836 */ /* 0x000fc60000000000 */
[----:B------:R-:W-:-:S06]  /*02a0*/  ISETP.GE.U32.AND P3, PT, R2, UR7, PT ;  /* 0x0000000702007c0c */ /* 0x000fcc000bf66070 */
[----:B------:R-:W-:Y:S02]  /*02b0*/  @P1 IADD3 R0, PT, PT, R0, 0x1, RZ ;  /* 0x0000000100001810 */ /* 0x000fe40007ffe0ff */
[----:B------:R-:W-:-:S04]  /*02c0*/  @!P2 LOP3.LUT R0, RZ, R8, RZ, 0x33, !PT ;  /* 0x00000008ff00a212 */ /* 0x000fc800078e33ff */
[----:B------:R-:W-:Y:S01]  /*02d0*/  IADD3 R3, PT, PT, -R0, RZ, RZ ;  /* 0x000000ff00037210 */ /* 0x000fe20007ffe1ff */
[----:B------:R-:W-:Y:S01]  /*02e0*/  @P3 VIADD R6, R6, 0x1 ;  /* 0x0000000106063836 */ /* 0x000fe20000000000 */
[----:B------:R-:W-:-:S03]  /*02f0*/  @!P4 LOP3.LUT R6, RZ, UR7, RZ, 0x33, !PT ;  /* 0x00000007ff06cc12 */ /* 0x000fc6000f8e33ff */
[----:B------:R-:W-:Y:S01]  /*0300*/  IMAD R4, R8, R3, UR5 ;  /* 0x0000000508047e24 */ /* 0x000fe2000f8e0203 */
[----:B------:R-:W-:Y:S01]  /*0310*/  UMOV UR5, 0x400 ;  /* 0x0000040000057882 */ /* 0x000fe20000000000 */
[----:B------:R-:W-:Y:S02]  /*0320*/  IMAD.MOV R2, RZ, RZ, -R6 ;  /* 0x000000ffff027224 */ /* 0x000fe400078e0a06 */
[----:B------:R-:W-:Y:S01]  /*0330*/  IMAD.U32 R33, RZ, RZ, UR5 ;  /* 0x00000005ff217e24 */ /* 0x000fe2000f8e00ff */
[----:B------:R-:W-:Y:S01]  /*0340*/  ISETP.NE.AND P1, PT, R4, 0x2, PT ;  /* 0x000000020400780c */ /* 0x000fe20003f25270 */
[----:B------:R-:W-:-:S03]  /*0350*/  IMAD R2, R2, UR7, R7 ;  /* 0x0000000702027c24 */ /* 0x000fc6000f8e0207 */
[----:B------:R-:W-:-:S05]  /*0360*/  LEA R3, R32, R33, 0x18 ;  /* 0x0000002120037211 */ /* 0x000fca00078ec0ff */
[----:B------:R-:W-:-:S04]  /*0370*/  IMAD R5, R2, 0x10, R3 ;  /* 0x0000001002057824 */ /* 0x000fc800078e0203 */
[----:B----4-:R-:W-:Y:S05]  /*0380*/  @!P1 BRA `(.L_x_1) ;  /* 0x0000000000609947 */ /* 0x010fea0003800000 */
[----:B------:R-:W-:-:S13]  /*0390*/  ISETP.NE.AND P0, PT, R4, 0x1, PT ;  /* 0x000000010400780c */ /* 0x000fda0003f05270 */
[----:B------:R-:W-:Y:S05]  /*03a0*/  @!P0 BRA `(.L_x_2) ;  /* 0x0000000000388947 */ /* 0x000fea0003800000 */
[----:B------:R-:W-:-:S04]  /*03b0*/  ISETP.GE.U32.AND P0, PT, R7, UR7, PT ;  /* 0x0000000707007c0c */ /* 0x000fc8000bf06070 */
[----:B------:R-:W-:-:S13]  /*03c0*/  ISETP.NE.OR P0, PT, R4, RZ, P0 ;  /* 0x000000ff0400720c */ /* 0x000fda0000705670 */
[----:B------:R-:W-:Y:S05]  /*03d0*/  @P0 BRA `(.L_x_3) ;  /* 0x0000000000840947 */ /* 0x000fea0003800000 */
[----:B------:R-:W0:Y:S01]  /*03e0*/  LDC.64 R12, c[0x0][0x3a0] ;  /* 0x0000e800ff0c7b82 */ /* 0x000e220000000a00 */
[----:B------:R-:W-:-:S07]  /*03f0*/  IMAD R9, R2, UR4, R0 ;  /* 0x0000000402097c24 */ /* 0x000fce000f8e0200 */
[----:B------:R-:W1:Y:S01]  /*0400*/  LDC.64 R16, c[0x0][0x398] ;  /* 0x0000e600ff107b82 */ /* 0x000e620000000a00 */
[----:B0-----:R-:W-:-:S06]  /*0410*/  IMAD.WIDE.U32 R12, R9, 0x10, R12 ;  /* 0x00000010090c7825 */ /* 0x001fcc00078e000c */
[----:B------:R-:W2:Y:S01]  /*0420*/  LDG.E.128 R12, desc[UR8][R12.64] ;  /* 0x000000080c0c7981 */ /* 0x000ea2000c1e1d00 */
[----:B-1----:R-:W-:-:S05]  /*0430*/  IMAD.WIDE.U32 R16, R9, 0x10, R16 ;  /* 0x0000001009107825 */ /* 0x002fca00078e0010 */
[----:B------:R-:W2:Y:S02]  /*0440*/  LDG.E.128 R8, desc[UR8][R16.64] ;  /* 0x0000000810087981 */ /* 0x000ea4000c1e1d00 */
[----:B--2---:R-:W-:Y:S02]  /*0450*/  DADD R8, R8, R12 ;  /* 0x0000000008087229 */ /* 0x004fe4000000000c */
[----:B------:R-:W-:-:S07]  /*0460*/  DADD R10, R10, R14 ;  /* 0x000000000a0a7229 */ /* 0x000fce000000000e */
[----:B------:R0:W-:Y:S01]  /*0470*/  STS.128 [R5], R8 ;  /* 0x0000000805007388 */ /* 0x0001e20000000c00 */
[----:B------:R-:W-:Y:S05]  /*0480*/  BRA `(.L_x_3) ;  /* 0x0000000000587947 */ /* 0x000fea0003800000 */
.L_x_2:
[----:B------:R-:W-:-:S13]  /*0490*/  ISETP.GE.U32.AND P0, PT, R7, UR7, PT ;  /* 0x0000000707007c0c */ /* 0x000fda000bf06070 */
[----:B------:R-:W-:Y:S05]  /*04a0*/  @P0 BRA `(.L_x_3) ;  /* 0x0000000000500947 */ /* 0x000fea0003800000 */
[----:B------:R-:W0:Y:S01]  /*04b0*/  LDC.64 R8, c[0x0][0x398] ;  /* 0x0000e600ff087b82 */ /* 0x000e220000000a00 */
[----:B------:R-:W-:-:S04]  /*04c0*/  IMAD R11, R2, UR4, R0 ;  /* 0x00000004020b7c24 */ /* 0x000fc8000f8e0200 */
[----:B0-----:R-:W-:-:S06]  /*04d0*/  IMAD.WIDE.U32 R8, R11, 0x10, R8 ;  /* 0x000000100b087825 */ /* 0x001fcc00078e0008 */
[----:B------:R-:W2:Y:S04]  /*04e0*/  LDG.E.128 R8, desc[UR8][R8.64] ;  /* 0x0000000808087981 */ /* 0x000ea8000c1e1d00 */
[----:B--2---:R1:W-:Y:S01]  /*04f0*/  STS.128 [R5], R8 ;  /* 0x0000000805007388 */ /* 0x0043e20000000c00 */
[----:B------:R-:W-:Y:S05]  /*0500*/  BRA `(.L_x_3) ;  /* 0x0000000000387947 */ /* 0x000fea0003800000 */
.L_x_1:
[----:B------:R-:W-:-:S13]  /*0510*/  ISETP.GE.U32.AND P0, PT, R7, UR7, PT ;  /* 0x0000000707007c0c */ /* 0x000fda000bf06070 */
[----:B------:R-:W-:Y:S05]  /*0520*/  @P0 BRA `(.L_x_3) ;  /* 0x0000000000300947 */ /* 0x000fea0003800000 */
[----:B------:R-:W0:Y:S01]  /*0530*/  LDC.64 R8, c[0x0][0x398] ;  /* 0x0000e600ff087b82 */ /* 0x000e220000000a00 */
[----:B------:R-:W-:-:S07]  /*0540*/  IMAD R13, R2, UR4, R0 ;  /* 0x00000004020d7c24 */ /* 0x000fce000f8e0200 */
[----:B------:R-:W1:Y:S01]  /*0550*/  LDC.64 R10, c[0x0][0x3a0] ;  /* 0x0000e800ff0a7b82 */ /* 0x000e620000000a00 */
[----:B0-----:R-:W-:-:S04]  /*0560*/  IMAD.WIDE.U32 R8, R13, 0x10, R8 ;  /* 0x000000100d087825 */ /* 0x001fc800078e0008 */
[----:B-1----:R-:W-:Y:S02]  /*0570*/  IMAD.WIDE.U32 R12, R13, 0x10, R10 ;  /* 0x000000100d0c7825 */ /* 0x002fe400078e000a */
[----:B------:R-:W2:Y:S04]  /*0580*/  LDG.E.128 R8, desc[UR8][R8.64] ;  /* 0x0000000808087981 */ /* 0x000ea8000c1e1d00 */
[----:B------:R-:W3:Y:S01]  /*0590*/  LDG.E.128 R12, desc[UR8][R12.64] ;  /* 0x000000080c0c7981 */ /* 0x000ee2000c1e1d00 */
[----:B------:R-:W-:-:S05]  /*05a0*/  VIADD R17, R33, 0x200 ;  /* 0x0000020021117836 */ /* 0x000fca0000000000 */
[----:B------:R-:W-:-:S04]  /*05b0*/  LEA R17, R32, R17, 0x18 ;  /* 0x0000001120117211 */ /* 0x000fc800078ec0ff */
[----:B------:R-:W-:Y:S01]  /*05c0*/  LEA R17, R2, R17, 0x4 ;  /* 0x0000001102117211 */ /* 0x000fe200078e20ff */
[----:B--2---:R2:W-:Y:S04]  /*05d0*/  STS.128 [R5], R8 ;  /* 0x0000000805007388 */ /* 0x0045e80000000c00 */
[----:B---3--:R2:W-:Y:S02]  /*05e0*/  STS.128 [R17], R12 ;  /* 0x0000000c11007388 */ /* 0x0085e40000000c00 */
.L_x_3:
[----:B------:R-:W-:Y:S05]  /*05f0*/  BSYNC.RECONVERGENT B0 ;  /* 0x0000000000007941 */ /* 0x000fea0003800200 */
.L_x_0:
[----:B012---:R-:W0:Y:S08]  /*0600*/  LDC.64 R8, c[0x0][0x3c0] ;  /* 0x0000f000ff087b82 */ /* 0x007e300000000a00 */
[----:B------:R-:W1:Y:S01]  /*0610*/  LDC.64 R10, c[0x0][0x3c8] ;  /* 0x0000f200ff0a7b82 */ /* 0x000e620000000a00 */
[----:B0-----:R-:W-:-:S04]  /*0620*/  IMAD.WIDE.U32 R8, R7, 0x4, R8 ;  /* 0x0000000407087825 */ /* 0x001fc800078e0008 */
[----:B-1----:R-:W-:-:S03]  /*0630*/  IMAD.WIDE.U32 R10, R7, 0x4, R10 ;  /* 0x00000004070a7825 */ /* 0x002fc600078e000a */
[----:B------:R-:W-:Y:S06]  /*0640*/  BAR.SYNC.DEFER_BLOCKING 0x0 ;  /* 0x0000000000007b1d */ /* 0x000fec0000010000 */
[----:B------:R0:W5:Y:S04]  /*0650*/  LDG.E R7, desc[UR8][R8.64] ;  /* 0x0000000808077981 */ /* 0x000168000c1e1900 */
[----:B------:R0:W5:Y:S01]  /*0660*/  LDG.E R16, desc[UR8][R10.64] ;  /* 0x000000080a107981 */ /* 0x000162000c1e1900 */
[----:B------:R-:W-:Y:S05]  /*0670*/  @!P1 BRA `(.L_x_4) ;  /* 0x00000014009c9947 */ /* 0x000fea0003800000 */
[----:B------:R-:W-:-:S13]  /*0680*/  ISETP.NE.AND P0, PT, R4, 0x1, PT ;  /* 0x000000010400780c */ /* 0x000fda0003f05270 */
[----:B------:R-:W-:Y:S05]  /*0690*/  @!P0 BRA `(.L_x_5) ;  /* 0x0000000c00048947 */ /* 0x000fea0003800000 */
[----:B------:R-:W-:-:S13]  /*06a0*/  ISETP.NE.AND P0, PT, R4, RZ, PT ;  /* 0x000000ff0400720c */ /* 0x000fda0003f05270 */
[----:B------:R-:W-:Y:S05]  /*06b0*/  @P0 EXIT ;  /* 0x000000000000094d */ /* 0x000fea0003800000 */
[----:B-----5:R-:W-:-:S13]  /*06c0*/  ISETP.NE.AND P0, PT, R7, RZ, PT ;  /* 0x000000ff0700720c */ /* 0x020fda0003f05270 */
[----:B------:R-:W-:Y:S05]  /*06d0*/  @!P0 EXIT ;  /* 0x000000000000894d */ /* 0x000fea0003800000 */
[----:B------:R-:W-:Y:S01]  /*06e0*/  VIADD R26, R7, 0xffffffff ;  /* 0xffffffff071a7836 */ /* 0x000fe20000000000 */
[----:B------:R-:W1:Y:S01]  /*06f0*/  LDCU.64 UR10, c[0x0][0x3b8] ;  /* 0x00007700ff0a77ac */ /* 0x000e620008000a00 */
[----:B0-----:R-:W-:Y:S01]  /*0700*/  VIADD R9, R16, 0xffffffff ;  /* 0xffffffff10097836 */ /* 0x001fe20000000000 */
[----:B------:R-:W-:Y:S01]  /*0710*/  BSSY.RECONVERGENT B0, `(.L_x_6) ;  /* 0x00000b1000007945 */ /* 0x000fe20003800200 */
[----:B------:R-:W-:-:S03]  /*0720*/  CS2R R10, SRZ ;  /* 0x00000000000a7805 */ /* 0x000fc6000001ff00 */
[----:B------:R-:W-:Y:S02]  /*0730*/  ISETP.GE.U32.AND P0, PT, R26, R9, PT ;  /* 0x000000091a00720c */ /* 0x000fe40003f06070 */
[----:B------:R-:W-:-:S11]  /*0740*/  CS2R R8, SRZ ;  /* 0x0000000000087805 */ /* 0x000fd6000001ff00 */
[----:B-1----:R-:W-:Y:S05]  /*0750*/  @P0 BRA `(.L_x_7) ;  /* 0x0000000800b00947 */ /* 0x002fea0003800000 */
[----:B------:R0:W1:Y:S01]  /*0760*/  LDS.128 R12, [R5] ;  /* 0x00000000050c7984 */ /* 0x0000620000000c00 */
[----:B------:R-:W-:Y:S01]  /*0770*/  IADD3 R4, PT, PT, -R16, R7, RZ ;  /* 0x0000000710047210 */ /* 0x000fe20007ffe1ff */
[----:B------:R-:W-:Y:S01]  /*0780*/  BSSY.RECONVERGENT B1, `(.L_x_8) ;  /* 0x0000060000017945 */ /* 0x000fe20003800200 */
[----:B------:R-:W-:Y:S02]  /*0790*/  CS2R R10, SRZ ;  /* 0x00000000000a7805 */ /* 0x000fe4000001ff00 */
[----:B------:R-:W-:Y:S02]  /*07a0*/  CS2R R8, SRZ ;  /* 0x0000000000087805 */ /* 0x000fe4000001ff00 */
[----:B------:R-:W-:Y:S01]  /*07b0*/  ISETP.GT.U32.AND P0, PT, R4, -0x4, PT ;  /* 0xfffffffc0400780c */ /* 0x000fe20003f04070 */
[----:B------:R-:W-:-:S12]  /*07c0*/  IMAD.IADD R4, R16, 0x1, -R7 ;  /* 0x0000000110047824 */ /* 0x000fd800078e0a07 */
[----:B0-----:R-:W-:Y:S05]  /*07d0*/  @P0 BRA `(.L_x_9) ;  /* 0x0000000400680947 */ /* 0x001fea0003800000 */
[----:B------:R-:W-:Y:S01]  /*07e0*/  LOP3.LUT R5, R4, 0xfffffffc, RZ, 0xc0, !PT ;  /* 0xfffffffc04057812 */ /* 0x000fe200078ec0ff */
[----:B------:R-:W-:Y:S01]  /*07f0*/  BSSY.RECONVERGENT B2, `(.L_x_10) ;  /* 0x0000057000027945 */ /* 0x000fe20003800200 */
[----:B------:R-:W-:Y:S01]  /*0800*/  IMAD.SHL.U32 R24, R7, 0x4, RZ ;  /* 0x0000000407187824 */ /* 0x000fe200078e00ff */
[----:B------:R-:W-:Y:S02]  /*0810*/  CS2R R10, SRZ ;  /* 0x00000000000a7805 */ /* 0x000fe4000001ff00 */
[----:B------:R-:W-:-:S07]  /*0820*/  IADD3 R5, PT, PT, -R5, RZ, RZ ;  /* 0x000000ff05057210 */ /* 0x000fce0007ffe1ff */
.L_x_11:
[----:B------:R-:W-:-:S05]  /*0830*/  VIADD R16, R24, 0xfffffffc ;  /* 0xfffffffc18107836 */ /* 0x000fca0000000000 */
[----:B------:R-:W-:-:S04]  /*0840*/  IADD3 R32, P0, PT, R16, UR10, RZ ;  /* 0x0000000a10207c10 */ /* 0x000fc8000ff1e0ff */
[----:B------:R-:W-:-:S05]  /*0850*/  LEA.HI.X.SX32 R33, R16, UR11, 0x1, P0 ;  /* 0x0000000b10217c11 */ /* 0x000fca00080f0eff */
[----:B------:R-:W2:Y:S04]  /*0860*/  LDG.E.U8 R30, desc[UR8][R32.64+0x2] ;  /* 0x00000208201e7981 */ /* 0x000ea8000c1e1100 */
[----:B------:R-:W3:Y:S04]  /*0870*/  LDG.E.U8 R29, desc[UR8][R32.64+0x3] ;  /* 0x00000308201d7981 */ /* 0x000ee8000c1e1100 */
[----:B------:R-:W4:Y:S04]  /*0880*/  LDG.E.U8 R28, desc[UR8][R32.64+0x6] ;  /* 0x00000608201c7981 */ /* 0x000f28000c1e1100 */
[----:B------:R-:W5:Y:S04]  /*0890*/  LDG.E.U8 R27, desc[UR8][R32.64+0x7] ;  /* 0x00000708201b7981 */ /* 0x000f68000c1e1100 */
[----:B------:R-:W5:Y:S04]  /*08a0*/  LDG.E.U8 R26, desc[UR8][R32.64+0xa] ;  /* 0x00000a08201a7981 */ /* 0x000f68000c1e1100 */
[----:B------:R-:W5:Y:S01]  /*08b0*/  LDG.E.U8 R25, desc[UR8][R32.64+0xb] ;  /* 0x00000b0820197981 */ /* 0x000f62000c1e1100 */
[----:B------:R-:W0:Y:S01]  /*08c0*/  S2UR UR6, SR_CgaCtaId ;  /* 0x00000000000679c3 */ /* 0x000e220000008800 */
[----:B------:R-:W-:-:S02]  /*08d0*/  UMOV UR5, 0x400 ;  /* 0x0000040000057882 */ /* 0x000fc40000000000 */
[----:B0-----:R-:W-:Y:S01]  /*08e0*/  ULEA UR5, UR6, UR5, 0x18 ;  /* 0x0000000506057291 */ /* 0x001fe2000f8ec0ff */
[----:B--2---:R-:W-:Y:S01]  /*08f0*/  IMAD R36, R30, 0x10, R3 ;  /* 0x000000101e247824 */ /* 0x004fe200078e0203 */
[----:B---3--:R-:W-:-:S04]  /*0900*/  LEA R37, R29, R3, 0x4 ;  /* 0x000000031d257211 */ /* 0x008fc800078e20ff */
[----:B------:R-:W-:Y:S01]  /*0910*/  LDS.128 R16, [R36+-0x10] ;  /* 0xfffff00024107984 */ /* 0x000fe20000000c00 */
[----:B------:R-:W-:Y:S01]  /*0920*/  IMAD.U32 R3, RZ, RZ, UR5 ;  /* 0x00000005ff037e24 */ /* 0x000fe2000f8e00ff */
[----:B------:R-:W-:Y:S02]  /*0930*/  ISETP.NE.AND P0, PT, R30, R29, PT ;  /* 0x0000001d1e00720c */ /* 0x000fe40003f05270 */
[----:B------:R-:W0:Y:S01]  /*0940*/  LDS.128 R20, [R37+-0x10] ;  /* 0xfffff00025147984 */ /* 0x000e220000000c00 */
[--C-:B----4-:R-:W-:Y:S01]  /*0950*/  IMAD R38, R28, 0x10, R3.reuse ;  /* 0x000000101c267824 */ /* 0x110fe200078e0203 */
[----:B-----5:R-:W-:Y:S01]  /*0960*/  LEA R31, R27, R3, 0x4 ;  /* 0x000000031b1f7211 */ /* 0x020fe200078e20ff */
[--C-:B------:R-:W-:Y:S02]  /*0970*/  IMAD R39, R26, 0x10, R3.reuse ;  /* 0x000000101a277824 */ /* 0x100fe400078e0203 */
[----:B------:R-:W-:Y:S01]  /*0980*/  IMAD R40, R25, 0x10, R3 ;  /* 0x0000001019287824 */ /* 0x000fe200078e0203 */
[----:B0-----:R-:W-:-:S08]  /*0990*/  DMUL R18, R18, R22 ;  /* 0x0000001612127228 */ /* 0x001fd00000000000 */
[----:B------:R-:W-:Y:S02]  /*09a0*/  DFMA R34, R16, R20, R18 ;  /* 0x000000141022722b */ /* 0x000fe40000000012 */
[----:B------:R-:W-:Y:S04]  /*09b0*/  LDS.128 R16, [R38+-0x10] ;  /* 0xfffff00026107984 */ /* 0x000fe80000000c00 */
[----:B------:R-:W0:Y:S02]  /*09c0*/  LDS.128 R20, [R31+-0x10] ;  /* 0xfffff0001f147984 */ /* 0x000e240000000c00 */
[----:B0-----:R-:W-:-:S08]  /*09d0*/  DMUL R18, R18, R22 ;  /* 0x0000001612127228 */ /* 0x001fd00000000000 */
[----:B------:R-:W-:Y:S02]  /*09e0*/  DFMA R36, R16, R20, R18 ;  /* 0x000000141024722b */ /* 0x000fe40000000012 */
[----:B------:R-:W-:Y:S04]  /*09f0*/  LDS.128 R16, [R39+-0x10] ;  /* 0xfffff00027107984 */ /* 0x000fe80000000c00 */
[----:B------:R-:W0:Y:S02]  /*0a00*/  LDS.128 R20, [R40+-0x10] ;  /* 0xfffff00028147984 */ /* 0x000e240000000c00 */
[----:B0-----:R-:W-:Y:S01]  /*0a10*/  DMUL R22, R18, R22 ;  /* 0x0000001612167228 */ /* 0x001fe20000000000 */
[----:B------:R-:W0:Y:S07]  /*0a20*/  LDC.64 R18, c[0x0][0x3a8] ;  /* 0x0000ea00ff127b82 */ /* 0x000e2e0000000a00 */
[----:B------:R-:W-:Y:S01]  /*0a30*/  DFMA R16, R16, R20, R22 ;  /* 0x000000141010722b */ /* 0x000fe20000000016 */
[----:B------:R-:W-:-:S05]  /*0a40*/  IADD3 R21, PT, PT, R7, -0x1, RZ ;  /* 0xffffffff07157810 */ /* 0x000fca0007ffe0ff */
[----:B0-----:R-:W-:-:S05]  /*0a50*/  IMAD.WIDE R18, R21, 0x8, R18 ;  /* 0x0000000815127825 */ /* 0x001fca00078e0212 */
[----:B------:R-:W2:Y:S01]  /*0a60*/  LDG.E.64 R20, desc[UR8][R18.64] ;  /* 0x0000000812147981 */ /* 0x000ea2000c1e1b00 */
[----:B------:R-:W-:-:S03]  /*0a70*/  ISETP.NE.AND P1, PT, R28, R27, PT ;  /* 0x0000001b1c00720c */ /* 0x000fc60003f25270 */
[----:B------:R-:W3:Y:S04]  /*0a80*/  LDG.E.U8 R27, desc[UR8][R32.64+0xe] ;  /* 0x00000e08201b7981 */ /* 0x000ee8000c1e1100 */
[----:B------:R-:W4:Y:S04]  /*0a90*/  LDG.E.64 R22, desc[UR8][R18.64+0x8] ;  /* 0x0000080812167981 */ /* 0x000f28000c1e1b00 */
[----:B------:R0:W5:Y:S04]  /*0aa0*/  LDG.E.64 R28, desc[UR8][R18.64+0x18] ;  /* 0x00001808121c7981 */ /* 0x000168000c1e1b00 */
[----:B------:R-:W5:Y:S01]  /*0ab0*/  LDG.E.U8 R32, desc[UR8][R32.64+0xf] ;  /* 0x00000f0820207981 */ /* 0x000f62000c1e1100 */
[----:B--2---:R-:W-:-:S03]  /*0ac0*/  DMUL R34, R20, R34 ;  /* 0x0000002214227228 */ /* 0x004fc60000000000 */
[----:B------:R-:W2:Y:S01]  /*0ad0*/  LDG.E.64 R20, desc[UR8][R18.64+0x10] ;  /* 0x0000100812147981 */ /* 0x000ea2000c1e1b00 */
[--C-:B---3--:R-:W-:Y:S01]  /*0ae0*/  IMAD R39, R27, 0x10, R3.reuse ;  /* 0x000000101b277824 */ /* 0x108fe200078e0203 */
[----:B----4-:R-:W-:Y:S01]  /*0af0*/  DMUL R36, R22, R36 ;  /* 0x0000002416247228 */ /* 0x010fe20000000000 */
[----:B-----5:R-:W-:Y:S01]  /*0b00*/  IMAD R38, R32, 0x10, R3 ;  /* 0x0000001020267824 */ /* 0x020fe200078e0203 */
[----:B------:R-:W-:Y:S02]  /*0b10*/  ISETP.NE.AND P2, PT, R26, R25, PT ;  /* 0x000000191a00720c */ /* 0x000fe40003f45270 */
[----:B------:R-:W-:Y:S01]  /*0b20*/  IADD3 R5, PT, PT, R5, 0x4, RZ ;  /* 0x0000000405057810 */ /* 0x000fe20007ffe0ff */
[----:B------:R-:W-:Y:S02]  /*0b30*/  VIADD R24, R24, 0x10 ;  /* 0x0000001018187836 */ /* 0x000fe40000000000 */
[----:B------:R-:W-:Y:S01]  /*0b40*/  VIADD R7, R7, 0x4 ;  /* 0x0000000407077836 */ /* 0x000fe20000000000 */
[----:B--2---:R-:W-:Y:S01]  /*0b50*/  DMUL R30, R20, R16 ;  /* 0x00000010141e7228 */ /* 0x004fe20000000000 */
[----:B0-----:R-:W-:Y:S04]  /*0b60*/  LDS.128 R16, [R39+-0x10] ;  /* 0xfffff00027107984 */ /* 0x001fe80000000c00 */
[----:B------:R-:W0:Y:S02]  /*0b70*/  LDS.128 R20, [R38+-0x10] ;  /* 0xfffff00026147984 */ /* 0x000e240000000c00 */
[----:B0-----:R-:W-:-:S08]  /*0b80*/  DMUL R18, R18, R22 ;  /* 0x0000001612127228 */ /* 0x001fd00000000000 */
[----:B------:R-:W-:Y:S02]  /*0b90*/  DFMA R16, R16, R20, R18 ;  /* 0x000000141010722b */ /* 0x000fe40000000012 */
[-C--:B-1----:R-:W-:Y:S02]  /*0ba0*/  DMUL R20, R12, R34.reuse ;  /* 0x000000220c147228 */ /* 0x082fe40000000000 */
[----:B------:R-:W-:-:S06]  /*0bb0*/  DMUL R18, R14, R34 ;  /* 0x000000220e127228 */ /* 0x000fcc0000000000 */
[C---:B------:R-:W-:Y:S02]  /*0bc0*/  @P0 DFMA R20, R12.reuse, R34, R20 ;  /* 0x000000220c14022b */ /* 0x040fe40000000014 */
[----:B------:R-:W-:Y:S02]  /*0bd0*/  DMUL R22, R12, R36 ;  /* 0x000000240c167228 */ /* 0x000fe40000000000 */
[----:B------:R-:W-:-:S04]  /*0be0*/  @P0 DFMA R18, R14, R34, R18 ;  /* 0x000000220e12022b */ /* 0x000fc80000000012 */
[----:B------:R-:W-:Y:S02]  /*0bf0*/  DADD R8, R20, R8 ;  /* 0x0000000014087229 */ /* 0x000fe40000000008 */
[-C--:B------:R-:W-:Y:S02]  /*0c00*/  DMUL R20, R14, R36.reuse ;  /* 0x000000240e147228 */ /* 0x080fe40000000000 */
[----:B------:R-:W-:Y:S02]  /*0c10*/  @P1 DFMA R22, R12, R36, R22 ;  /* 0x000000240c16122b */ /* 0x000fe40000000016 */
[----:B------:R-:W-:Y:S02]  /*0c20*/  DADD R10, R18, R10 ;  /* 0x00000000120a7229 */ /* 0x000fe4000000000a */
[----:B------:R-:W-:Y:S02]  /*0c30*/  DMUL R16, R28, R16 ;  /* 0x000000101c107228 */ /* 0x000fe40000000000 */
[----:B------:R-:W-:Y:S01]  /*0c40*/  @P1 DFMA R20, R14, R36, R20 ;  /* 0x000000240e14122b */ /* 0x000fe20000000014 */
[----:B------:R-:W-:Y:S01]  /*0c50*/  ISETP.NE.AND P0, PT, R27, R32, PT ;  /* 0x000000201b00720c */ /* 0x000fe20003f05270 */
[----:B------:R-:W-:-:S02]  /*0c60*/  DMUL R18, R12, R30 ;  /* 0x0000001e0c127228 */ /* 0x000fc40000000000 */
[----:B------:R-:W-:Y:S02]  /*0c70*/  DMUL R28, R14, R30 ;  /* 0x0000001e0e1c7228 */ /* 0x000fe40000000000 */
[----:B------:R-:W-:Y:S02]  /*0c80*/  DADD R8, R8, R22 ;  /* 0x0000000008087229 */ /* 0x000fe40000000016 */
[----:B------:R-:W-:Y:S02]  /*0c90*/  DADD R22, R10, R20 ;  /* 0x000000000a167229 */ /* 0x000fe40000000014 */
[-C--:B------:R-:W-:Y:S02]  /*0ca0*/  DMUL R20, R12, R16.reuse ;  /* 0x000000100c147228 */ /* 0x080fe40000000000 */
[----:B------:R-:W-:Y:S02]  /*0cb0*/  DMUL R10, R14, R16 ;  /* 0x000000100e0a7228 */ /* 0x000fe40000000000 */
[----:B------:R-:W-:-:S02]  /*0cc0*/  @P2 DFMA R18, R12, R30, R18 ;  /* 0x0000001e0c12222b */ /* 0x000fc40000000012 */
[----:B------:R-:W-:Y:S02]  /*0cd0*/  @P2 DFMA R28, R14, R30, R28 ;  /* 0x0000001e0e1c222b */ /* 0x000fe4000000001c */
[-C--:B------:R-:W-:Y:S02]  /*0ce0*/  @P0 DFMA R20, R12, R16.reuse, R20 ;  /* 0x000000100c14022b */ /* 0x080fe40000000014 */
[----:B------:R-:W-:Y:S01]  /*0cf0*/  @P0 DFMA R10, R14, R16, R10 ;  /* 0x000000100e0a022b */ /* 0x000fe2000000000a */
[----:B------:R-:W-:Y:S01]  /*0d00*/  ISETP.NE.AND P0, PT, R5, RZ, PT ;  /* 0x000000ff0500720c */ /* 0x000fe20003f05270 */
[----:B------:R-:W-:Y:S02]  /*0d10*/  DADD R8, R8, R18 ;  /* 0x0000000008087229 */ /* 0x000fe40000000012 */
[----:B------:R-:W-:-:S06]  /*0d20*/  DADD R22, R22, R28 ;  /* 0x0000000016167229 */ /* 0x000fcc000000001c */
[----:B------:R-:W-:Y:S02]  /*0d30*/  DADD R8, R8, R20 ;  /* 0x0000000008087229 */ /* 0x000fe40000000014 */
[----:B------:R-:W-:Y:S02]  /*0d40*/  DADD R10, R22, R10 ;  /* 0x00000000160a7229 */ /* 0x000fe4000000000a */
[----:B------:R-:W-:Y:S09]  /*0d50*/  @P0 BRA `(.L_x_11) ;  /* 0xfffffff800b40947 */ /* 0x000ff2000383ffff */
[----:B------:R-:W-:Y:S05]  /*0d60*/  BSYNC.RECONVERGENT B2 ;  /* 0x0000000000027941 */ /* 0x000fea0003800200 */
.L_x_10:
[----:B------:R-:W-:-:S07]  /*0d70*/  IADD3 R26, PT, PT, R7, -0x1, RZ ;  /* 0xffffffff071a7810 */ /* 0x000fce0007ffe0ff */
.L_x_9:
[----:B------:R-:W-:Y:S05]  /*0d80*/  BSYNC.RECONVERGENT B1 ;  /* 0x0000000000017941 */ /* 0x000fea0003800200 */
.L_x_8:
[----:B------:R-:W-:-:S13]  /*0d90*/  LOP3.LUT P0, R5, R4, 0x3, RZ, 0xc0, !PT ;  /* 0x0000000304057812 */ /* 0x000fda000780c0ff */
[----:B------:R-:W-:Y:S05]  /*0da0*/  @!P0 BRA `(.L_x_7) ;  /* 0x00000004001c8947 */ /* 0x000fea0003800000 */
[----:B------:R-:W-:Y:S01]  /*0db0*/  ISETP.NE.AND P0, PT, R5, 0x1, PT ;  /* 0x000000010500780c */ /* 0x000fe20003f05270 */
[----:B------:R-:W-:Y:S01]  /*0dc0*/  BSSY.RECONVERGENT B1, `(.L_x_12) ;  /* 0x000002d000017945 */ /* 0x000fe20003800200 */
[----:B------:R-:W-:-:S04]  /*0dd0*/  LOP3.LUT R4, R4, 0x1, RZ, 0xc0, !PT ;  /* 0x0000000104047812 */ /* 0x000fc800078ec0ff */
[----:B------:R-:W-:-:S07]  /*0de0*/  ISETP.NE.U32.AND P2, PT, R4, 0x1, PT ;  /* 0x000000010400780c */ /* 0x000fce0003f45070 */
[----:B------:R-:W-:Y:S06]  /*0df0*/  @!P0 BRA `(.L_x_13) ;  /* 0x0000000000a48947 */ /* 0x000fec0003800000 */
[----:B------:R-:W0:Y:S01]  /*0e00*/  LDCU.64 UR6, c[0x0][0x3b8] ;  /* 0x00007700ff0677ac */ /* 0x000e220008000a00 */
[----:B------:R-:W-:Y:S01]  /*0e10*/  IMAD.SHL.U32 R4, R26, 0x4, RZ ;  /* 0x000000041a047824 */ /* 0x000fe200078e00ff */
[----:B------:R-:W2:Y:S04]  /*0e20*/  LDC.64 R32, c[0x0][0x3a8] ;  /* 0x0000ea00ff207b82 */ /* 0x000ea80000000a00 */
[----:B0-----:R-:W-:-:S04]  /*0e30*/  IADD3 R30, P0, PT, R4, UR6, RZ ;  /* 0x00000006041e7c10 */ /* 0x001fc8000ff1e0ff */
[----:B------:R-:W-:-:S05]  /*0e40*/  LEA.HI.X.SX32 R31, R4, UR7, 0x1, P0 ;  /* 0x00000007041f7c11 */ /* 0x000fca00080f0eff */
[----:B------:R-:W3:Y:S04]  /*0e50*/  LDG.E.U8 R29, desc[UR8][R30.64+0x2] ;  /* 0x000002081e1d7981 */ /* 0x000ee8000c1e1100 */
[----:B------:R-:W4:Y:S04]  /*0e60*/  LDG.E.U8 R27, desc[UR8][R30.64+0x3] ;  /* 0x000003081e1b7981 */ /* 0x000f28000c1e1100 */
[----:B------:R-:W5:Y:S04]  /*0e70*/  LDG.E.U8 R7, desc[UR8][R30.64+0x7] ;  /* 0x000007081e077981 */ /* 0x000f68000c1e1100 */
[----:B------:R-:W5:Y:S01]  /*0e80*/  LDG.E.U8 R28, desc[UR8][R30.64+0x6] ;  /* 0x000006081e1c7981 */ /* 0x000f62000c1e1100 */
[----:B--2---:R-:W-:-:S05]  /*0e90*/  IMAD.WIDE R32, R26, 0x8, R32 ;  /* 0x000000081a207825 */ /* 0x004fca00078e0220 */
[----:B------:R-:W2:Y:S04]  /*0ea0*/  LDG.E.64 R4, desc[UR8][R32.64] ;  /* 0x0000000820047981 */ /* 0x000ea8000c1e1b00 */
[----:B------:R-:W2:Y:S01]  /*0eb0*/  LDG.E.64 R24, desc[UR8][R32.64+0x8] ;  /* 0x0000080820187981 */ /* 0x000ea2000c1e1b00 */
[----:B------:R-:W-:Y:S01]  /*0ec0*/  IADD3 R26, PT, PT, R26, 0x2, RZ ;  /* 0x000000021a1a7810 */ /* 0x000fe20007ffe0ff */
[----:B---3--:R-:W-:Y:S01]  /*0ed0*/  IMAD R34, R29, 0x10, R3 ;  /* 0x000000101d227824 */ /* 0x008fe200078e0203 */
[----:B----4-:R-:W-:-:S04]  /*0ee0*/  LEA R35, R27, R3, 0x4 ;  /* 0x000000031b237211 */ /* 0x010fc800078e20ff */
[----:B------:R-:W-:Y:S04]  /*0ef0*/  LDS.128 R16, [R34+-0x10] ;  /* 0xfffff00022107984 */ /* 0x000fe80000000c00 */
[----:B------:R-:W0:Y:S01]  /*0f00*/  LDS.128 R20, [R35+-0x10] ;  /* 0xfffff00023147984 */ /* 0x000e220000000c00 */
[--C-:B-----5:R-:W-:Y:S01]  /*0f10*/  IMAD R36, R28, 0x10, R3.reuse ;  /* 0x000000101c247824 */ /* 0x120fe200078e0203 */
[----:B0-----:R-:W-:Y:S01]  /*0f20*/  DMUL R18, R18, R22 ;  /* 0x0000001612127228 */ /* 0x001fe20000000000 */
[----:B------:R-:W-:-:S07]  /*0f30*/  IMAD R22, R7, 0x10, R3 ;  /* 0x0000001007167824 */ /* 0x000fce00078e0203 */
[----:B------:R-:W-:Y:S02]  /*0f40*/  DFMA R30, R16, R20, R18 ;  /* 0x00000014101e722b */ /* 0x000fe40000000012 */
[----:B------:R-:W-:Y:S04]  /*0f50*/  LDS.128 R16, [R36+-0x10] ;  /* 0xfffff00024107984 */ /* 0x000fe80000000c00 */
[----:B------:R-:W0:Y:S02]  /*0f60*/  LDS.128 R20, [R22+-0x10] ;  /* 0xfffff00016147984 */ /* 0x000e240000000c00 */
[----:B--2---:R-:W-:Y:S01]  /*0f70*/  DMUL R4, R4, R30 ;  /* 0x0000001e04047228 */ /* 0x004fe20000000000 */
[----:B------:R-:W-:Y:S02]  /*0f80*/  ISETP.NE.AND P0, PT, R29, R27, PT ;  /* 0x0000001b1d00720c */ /* 0x000fe40003f05270 */
[----:B------:R-:W-:Y:S01]  /*0f90*/  ISETP.NE.AND P1, PT, R28, R7, PT ;  /* 0x000000071c00720c */ /* 0x000fe20003f25270 */
[----:B0-----:R-:W-:-:S08]  /*0fa0*/  DMUL R18, R18, R22 ;  /* 0x0000001612127228 */ /* 0x001fd00000000000 */
[----:B------:R-:W-:Y:S02]  /*0fb0*/  DFMA R20, R16, R20, R18 ;  /* 0x000000141014722b */ /* 0x000fe40000000012 */
[-C--:B-1----:R-:W-:Y:S02]  /*0fc0*/  DMUL R18, R12, R4.reuse ;  /* 0x000000040c127228 */ /* 0x082fe40000000000 */
[----:B------:R-:W-:-:S04]  /*0fd0*/  DMUL R16, R14, R4 ;  /* 0x000000040e107228 */ /* 0x000fc80000000000 */
[----:B------:R-:W-:Y:S02]  /*0fe0*/  DMUL R24, R24, R20 ;  /* 0x0000001418187228 */ /* 0x000fe40000000000 */
[-C--:B------:R-:W-:Y:S02]  /*0ff0*/  @P0 DFMA R18, R12, R4.reuse, R18 ;  /* 0x000000040c12022b */ /* 0x080fe40000000012 */
[----:B------:R-:W-:-:S04]  /*1000*/  @P0 DFMA R16, R14, R4, R16 ;  /* 0x000000040e10022b */ /* 0x000fc80000000010 */
[-C--:B------:R-:W-:Y:S02]  /*1010*/  DMUL R4, R12, R24.reuse ;  /* 0x000000180c047228 */ /* 0x080fe40000000000 */
[-C--:B------:R-:W-:Y:S02]  /*1020*/  DMUL R20, R14, R24.reuse ;  /* 0x000000180e147228 */ /* 0x080fe40000000000 */
[----:B------:R-:W-:Y:S02]  /*1030*/  DADD R8, R8, R18 ;  /* 0x0000000008087229 */ /* 0x000fe40000000012 */
[----:B------:R-:W-:Y:S02]  /*1040*/  DADD R10, R10, R16 ;  /* 0x000000000a0a7229 */ /* 0x000fe40000000010 */
[-C--:B------:R-:W-:Y:S02]  /*1050*/  @P1 DFMA R4, R12, R24.reuse, R4 ;  /* 0x000000180c04122b */ /* 0x080fe40000000004 */
[----:B------:R-:W-:-:S06]  /*1060*/  @P1 DFMA R20, R14, R24, R20 ;  /* 0x000000180e14122b */ /* 0x000fcc0000000014 */
[----:B------:R-:W-:Y:S02]  /*1070*/  DADD R8, R8, R4 ;  /* 0x0000000008087229 */ /* 0x000fe40000000004 */
[----:B------:R-:W-:-:S11]  /*1080*/  DADD R10, R10, R20 ;  /* 0x000000000a0a7229 */ /* 0x000fd60000000014 */
.L_x_13:
[----:B------:R-:W-:Y:S05]  /*1090*/  BSYNC.RECONVERGENT B1 ;  /* 0x0000000000017941 */ /* 0x000fea0003800200 */
.L_x_12:
[----:B------:R-:W-:Y:S05]  /*10a0*/  @P2 BRA `(.L_x_7) ;  /* 0x00000000005c2947 */ /* 0x000fea0003800000 */
[----:B------:R-:W0:Y:S01]  /*10b0*/  LDCU.64 UR6, c[0x0][0x3b8] ;  /* 0x00007700ff0677ac */ /* 0x000e220008000a00 */
[----:B------:R-:W-:Y:S01]  /*10c0*/  IMAD.SHL.U32 R4, R26, 0x4, RZ ;  /* 0x000000041a047824 */ /* 0x000fe200078e00ff */
[----:B------:R-:W2:Y:S04]  /*10d0*/  LDC.64 R24, c[0x0][0x3a8] ;  /* 0x0000ea00ff187b82 */ /* 0x000ea80000000a00 */
[----:B0-----:R-:W-:-:S04]  /*10e0*/  IADD3 R28, P0, PT, R4, UR6, RZ ;  /* 0x00000006041c7c10 */ /* 0x001fc8000ff1e0ff */
[----:B------:R-:W-:-:S05]  /*10f0*/  LEA.HI.X.SX32 R29, R4, UR7, 0x1, P0 ;  /* 0x00000007041d7c11 */ /* 0x000fca00080f0eff */
[----:B------:R-:W3:Y:S04]  /*1100*/  LDG.E.U8 R5, desc[UR8][R28.64+0x3] ;  /* 0x000003081c057981 */ /* 0x000ee8000c1e1100 */
[----:B------:R-:W4:Y:S01]  /*1110*/  LDG.E.U8 R4, desc[UR8][R28.64+0x2] ;  /* 0x000002081c047981 */ /* 0x000f22000c1e1100 */
[----:B--2---:R-:W-:-:S06]  /*1120*/  IMAD.WIDE R24, R26, 0x8, R24 ;  /* 0x000000081a187825 */ /* 0x004fcc00078e0218 */
[----:B------:R-:W2:Y:S01]  /*1130*/  LDG.E.64 R24, desc[UR8][R24.64] ;  /* 0x0000000818187981 */ /* 0x000ea2000c1e1b00 */
[----:B---3--:R-:W-:Y:S01]  /*1140*/  LEA R20, R5, R3, 0x4 ;  /* 0x0000000305147211 */ /* 0x008fe200078e20ff */
[----:B----4-:R-:W-:-:S05]  /*1150*/  IMAD R7, R4, 0x10, R3 ;  /* 0x0000001004077824 */ /* 0x010fca00078e0203 */
[----:B------:R-:W-:Y:S04]  /*1160*/  LDS.128 R20, [R20+-0x10] ;  /* 0xfffff00014147984 */ /* 0x000fe80000000c00 */
[----:B------:R-:W0:Y:S01]  /*1170*/  LDS.128 R16, [R7+-0x10] ;  /* 0xfffff00007107984 */ /* 0x000e220000000c00 */
[----:B------:R-:W-:Y:S01]  /*1180*/  ISETP.NE.AND P0, PT, R4, R5, PT ;  /* 0x000000050400720c */ /* 0x000fe20003f05270 */
[----:B0-----:R-:W-:-:S08]  /*1190*/  DMUL R18, R18, R22 ;  /* 0x0000001612127228 */ /* 0x001fd00000000000 */
[----:B------:R-:W-:-:S08]  /*11a0*/  DFMA R16, R16, R20, R18 ;  /* 0x000000141010722b */ /* 0x000fd00000000012 */
[----:B--2---:R-:W-:-:S08]  /*11b0*/  DMUL R18, R24, R16 ;  /* 0x0000001018127228 */ /* 0x004fd00000000000 */
[-C--:B-1----:R-:W-:Y:S02]  /*11c0*/  DMUL R16, R14, R18.reuse ;  /* 0x000000120e107228 */ /* 0x082fe40000000000 */
[----:B------:R-:W-:-:S06]  /*11d0*/  DMUL R4, R12, R18 ;  /* 0x000000120c047228 */ /* 0x000fcc0000000000 */
[-C--:B------:R-:W-:Y:S02]  /*11e0*/  @P0 DFMA R16, R14, R18.reuse, R16 ;  /* 0x000000120e10022b */ /* 0x080fe40000000010 */
[----:B------:R-:W-:-:S06]  /*11f0*/  @P0 DFMA R4, R12, R18, R4 ;  /* 0x000000120c04022b */ /* 0x000fcc0000000004 */
[----:B------:R-:W-:Y:S02]  /*1200*/  DADD R10, R10, R16 ;  /* 0x000000000a0a7229 */ /* 0x000fe40000000010 */
[----:B------:R-:W-:-:S11]  /*1210*/  DADD R8, R8, R4 ;  /* 0x0000000008087229 */ /* 0x000fd60000000004 */
.L_x_7:
[----:B------:R-:W-:Y:S05]  /*1220*/  BSYNC.RECONVERGENT B0 ;  /* 0x0000000000007941 */ /* 0x000fea0003800200 */
.L_x_6:
[----:B------:R-:W0:Y:S01]  /*1230*/  LDCU UR5, c[0x0][0x3dc] ;  /* 0x00007b80ff0577ac */ /* 0x000e220008000800 */
[----:B------:R-:W2:Y:S01]  /*1240*/  LDC.64 R4, c[0x0][0x380] ;  /* 0x0000e000ff047b82 */ /* 0x000ea20000000a00 */
[----:B------:R-:W-:Y:S01]  /*1250*/  IMAD R3, R6, UR4, R0 ;  /* 0x0000000406037c24 */ /* 0x000fe2000f8e0200 */
[----:B0-----:R-:W-:-:S06]  /*1260*/  UIMAD UR5, UR4, UR5, URZ ;  /* 0x00000005040572a4 */ /* 0x001fcc000f8e02ff */
[----:B------:R-:W-:-:S04]  /*1270*/  IMAD R3, R2, UR5, R3 ;  /* 0x0000000502037c24 */ /* 0x000fc8000f8e0203 */
[----:B--2---:R-:W-:-:S05]  /*1280*/  IMAD.WIDE.U32 R2, R3, 0x10, R4 ;  /* 0x0000001003027825 */ /* 0x004fca00078e0004 */
[----:B------:R-:W-:Y:S01]  /*1290*/  STG.E.128 desc[UR8][R2.64], R8 ;  /* 0x0000000802007986 */ /* 0x000fe2000c101d08 */
[----:B------:R-:W-:Y:S05]  /*12a0*/  EXIT ;  /* 0x000000000000794d */ /* 0x000fea0003800000 */
.L_x_5:
[----:B------:R-:W1:Y:S01]  /*12b0*/  LDCU.U8 UR5, c[0x0][0x3d0] ;  /* 0x00007a00ff0577ac */ /* 0x000e620008000000 */
[----:B-----5:R-:W-:Y:S01]  /*12c0*/  ISETP.NE.AND P0, PT, R7, RZ, PT ;  /* 0x000000ff0700720c */ /* 0x020fe20003f05270 */
[----:B-1----:R-:W-:-:S06]  /*12d0*/  UPRMT UR5, UR5, 0x8880, URZ ;  /* 0x0000888005057896 */ /* 0x002fcc00080000ff */
[----:B------:R-:W-:-:S13]  /*12e0*/  ISETP.EQ.OR P0, PT, RZ, UR5, !P0 ;  /* 0x00000005ff007c0c */ /* 0x000fda000c702670 */
[----:B------:R-:W-:Y:S05]  /*12f0*/  @P0 EXIT ;  /* 0x000000000000094d */ /* 0x000fea0003800000 */
[----:B------:R-:W-:Y:S01]  /*1300*/  VIADD R28, R7, 0xffffffff ;  /* 0xffffffff071c7836 */ /* 0x000fe20000000000 */
[----:B------:R-:W1:Y:S01]  /*1310*/  LDCU.64 UR10, c[0x0][0x3b8] ;  /* 0x00007700ff0a77ac */ /* 0x000e620008000a00 */
[----:B------:R-:W-:Y:S01]  /*1320*/  VIADD R5, R16, 0xffffffff ;  /* 0xffffffff10057836 */ /* 0x000fe20000000000 */
[----:B------:R-:W-:Y:S01]  /*1330*/  BSSY.RECONVERGENT B0, `(.L_x_14) ;  /* 0x0000094000007945 */ /* 0x000fe20003800200 */
[----:B------:R-:W-:-:S03]  /*1340*/  UIMAD UR7, UR4, UR7, URZ ;  /* 0x00000007040772a4 */ /* 0x000fc6000f8e02ff */
[----:B------:R-:W-:Y:S02]  /*1350*/  ISETP.GE.U32.AND P0, PT, R28, R5, PT ;  /* 0x000000051c00720c */ /* 0x000fe40003f06070 */
[----:B------:R-:W-:-:S11]  /*1360*/  CS2R R4, SRZ ;  /* 0x0000000000047805 */ /* 0x000fd6000001ff00 */
[----:B-1----:R-:W-:Y:S05]  /*1370*/  @P0 BRA `(.L_x_15) ;  /* 0x00000008003c0947 */ /* 0x002fea0003800000 */
[C---:B------:R-:W-:Y:S01]  /*1380*/  IADD3 R4, PT, PT, -R16.reuse, R7, RZ ;  /* 0x0000000710047210 */ /* 0x040fe20007ffe1ff */
[----:B------:R-:W-:Y:S01]  /*1390*/  IMAD.IADD R16, R16, 0x1, -R7 ;  /* 0x0000000110107824 */ /* 0x000fe200078e0a07 */
[----:B------:R-:W-:Y:S02]  /*13a0*/  BSSY.RECONVERGENT B1, `(.L_x_16) ;  /* 0x000004f000017945 */ /* 0x000fe40003800200 */
[----:B------:R-:W-:Y:S02]  /*13b0*/  ISETP.GT.U32.AND P0, PT, R4, -0x4, PT ;  /* 0xfffffffc0400780c */ /* 0x000fe40003f04070 */
[----:B------:R-:W-:Y:S02]  /*13c0*/  CS2R R4, SRZ ;  /* 0x0000000000047805 */ /* 0x000fe4000001ff00 */
[----:B------:R-:W-:-:S09]  /*13d0*/  LOP3.LUT R17, R16, 0x3, RZ, 0xc0, !PT ;  /* 0x0000000310117812 */ /* 0x000fd200078ec0ff */
[----:B------:R-:W-:Y:S05]  /*13e0*/  @P0 BRA `(.L_x_17) ;  /* 0x0000000400280947 */ /* 0x000fea0003800000 */
[----:B------:R-:W1:Y:S01]  /*13f0*/  LDC.64 R26, c[0x0][0x3b0] ;  /* 0x0000ec00ff1a7b82 */ /* 0x000e620000000a00 */
[----:B------:R-:W-:Y:S01]  /*1400*/  LOP3.LUT R18, R16, 0xfffffffc, RZ, 0xc0, !PT ;  /* 0xfffffffc10127812 */ /* 0x000fe200078ec0ff */
[----:B------:R-:W-:Y:S01]  /*1410*/  BSSY.RECONVERGENT B2, `(.L_x_18) ;  /* 0x0000046000027945 */ /* 0x000fe20003800200 */
[----:B------:R-:W-:Y:S01]  /*1420*/  IMAD.SHL.U32 R19, R7, 0x4, RZ ;  /* 0x0000000407137824 */ /* 0x000fe200078e00ff */
[----:B------:R-:W-:Y:S02]  /*1430*/  CS2R R4, SRZ ;  /* 0x0000000000047805 */ /* 0x000fe4000001ff00 */
[----:B------:R-:W-:-:S07]  /*1440*/  IADD3 R18, PT, PT, -R18, RZ, RZ ;  /* 0x000000ff12127210 */ /* 0x000fce0007ffe1ff */
.L_x_19:
[----:B0-----:R-:W-:-:S05]  /*1450*/  VIADD R8, R19, 0xfffffffc ;  /* 0xfffffffc13087836 */ /* 0x001fca0000000000 */
        /* <DEDUP_REMOVED lines=14> */
[----:B------:R-:W-:-:S03]  /*1540*/  IMAD.U32 R3, RZ, RZ, UR5 ;  /* 0x00000005ff037e24 */ /* 0x000fc6000f8e00ff */
[----:B------:R-:W0:Y:S01]  /*1550*/  LDS.128 R12, [R33+-0x10] ;  /* 0xfffff000210c7984 */ /* 0x000e220000000c00 */
[--C-:B----4-:R-:W-:Y:S01]  /*1560*/  IMAD R36, R23, 0x10, R3.reuse ;  /* 0x0000001017247824 */ /* 0x110fe200078e0203 */
[----:B-----5:R-:W-:Y:S01]  /*1570*/  LEA R37, R22, R3, 0x4 ;  /* 0x0000000316257211 */ /* 0x020fe200078e20ff */
[--C-:B------:R-:W-:Y:S02]  /*1580*/  IMAD R38, R20, 0x10, R3.reuse ;  /* 0x0000001014267824 */ /* 0x100fe400078e0203 */
[----:B------:R-:W-:Y:S01]  /*1590*/  IMAD R39, R21, 0x10, R3 ;  /* 0x0000001015277824 */ /* 0x000fe200078e0203 */
[----:B0-----:R-:W-:-:S08]  /*15a0*/  DMUL R10, R10, R14 ;  /* 0x0000000e0a0a7228 */ /* 0x001fd00000000000 */
[----:B------:R-:W-:Y:S02]  /*15b0*/  DFMA R30, R8, R12, R10 ;  /* 0x0000000c081e722b */ /* 0x000fe4000000000a */
[----:B------:R0:W-:Y:S04]  /*15c0*/  LDS.128 R8, [R36+-0x10] ;  /* 0xfffff00024087984 */ /* 0x0001e80000000c00 */
[----:B------:R-:W2:Y:S04]  /*15d0*/  LDS.128 R12, [R37+-0x10] ;  /* 0xfffff000250c7984 */ /* 0x000ea80000000c00 */
[----:B0-----:R-:W3:Y:S04]  /*15e0*/  LDG.E.U8 R36, desc[UR8][R28.64+0xe] ;  /* 0x00000e081c247981 */ /* 0x001ee8000c1e1100 */
[----:B------:R-:W4:Y:S01]  /*15f0*/  LDG.E.U8 R28, desc[UR8][R28.64+0xf] ;  /* 0x00000f081c1c7981 */ /* 0x000f22000c1e1100 */
[----:B--2---:R-:W-:-:S08]  /*1600*/  DMUL R10, R10, R14 ;  /* 0x0000000e0a0a7228 */ /* 0x004fd00000000000 */
[----:B------:R-:W-:Y:S02]  /*1610*/  DFMA R34, R8, R12, R10 ;  /* 0x0000000c0822722b */ /* 0x000fe4000000000a */
[----:B------:R-:W-:Y:S04]  /*1620*/  LDS.128 R8, [R38+-0x10] ;  /* 0xfffff00026087984 */ /* 0x000fe80000000c00 */
[----:B------:R-:W0:Y:S02]  /*1630*/  LDS.128 R12, [R39+-0x10] ;  /* 0xfffff000270c7984 */ /* 0x000e240000000c00 */
[----:B0-----:R-:W-:Y:S01]  /*1640*/  DMUL R32, R10, R14 ;  /* 0x0000000e0a207228 */ /* 0x001fe20000000000 */
[----:B------:R-:W-:-:S05]  /*1650*/  IADD3 R11, PT, PT, R7, -0x1, RZ ;  /* 0xffffffff070b7810 */ /* 0x000fca0007ffe0ff */
[----:B-1----:R-:W-:-:S05]  /*1660*/  IMAD.WIDE R10, R11, 0x8, R26 ;  /* 0x000000080b0a7825 */ /* 0x002fca00078e021a */
[----:B------:R-:W2:Y:S01]  /*1670*/  LDG.E.64 R14, desc[UR8][R10.64] ;  /* 0x000000080a0e7981 */ /* 0x000ea2000c1e1b00 */
[----:B------:R-:W-:-:S03]  /*1680*/  DFMA R32, R8, R12, R32 ;  /* 0x0000000c0820722b */ /* 0x000fc60000000020 */
[----:B------:R-:W5:Y:S01]  /*1690*/  LDG.E.64 R8, desc[UR8][R10.64+0x8] ;  /* 0x000008080a087981 */ /* 0x000f62000c1e1b00 */
[----:B------:R-:W-:-:S03]  /*16a0*/  ISETP.NE.AND P0, PT, R25, R24, PT ;  /* 0x000000181900720c */ /* 0x000fc60003f05270 */
[----:B------:R-:W3:Y:S01]  /*16b0*/  LDG.E.64 R38, desc[UR8][R10.64+0x18] ;  /* 0x000018080a267981 */ /* 0x000ee2000c1e1b00 */
[----:B------:R-:W-:Y:S01]  /*16c0*/  ISETP.NE.AND P1, PT, R20, R21, PT ;  /* 0x000000151400720c */ /* 0x000fe20003f25270 */
[----:B--2---:R-:W-:-:S08]  /*16d0*/  DMUL R24, R14, R30 ;  /* 0x0000001e0e187228 */ /* 0x004fd00000000000 */
[----:B------:R-:W-:Y:S01]  /*16e0*/  @P0 DFMA R24, R14, R30, R24 ;  /* 0x0000001e0e18022b */ /* 0x000fe20000000018 */
[----:B------:R0:W2:Y:S01]  /*16f0*/  LDG.E.64 R30, desc[UR8][R10.64+0x10] ;  /* 0x000010080a1e7981 */ /* 0x0000a2000c1e1b00 */
[----:B------:R-:W-:Y:S01]  /*1700*/  ISETP.NE.AND P0, PT, R23, R22, PT ;  /* 0x000000161700720c */ /* 0x000fe20003f05270 */
[----:B-----5:R-:W-:Y:S01]  /*1710*/  DMUL R22, R8, R34 ;  /* 0x0000002208167228 */ /* 0x020fe20000000000 */
[--C-:B----4-:R-:W-:Y:S02]  /*1720*/  IMAD R12, R28, 0x10, R3.reuse ;  /* 0x000000101c0c7824 */ /* 0x110fe400078e0203 */
[----:B---3--:R-:W-:-:S04]  /*1730*/  IMAD R20, R36, 0x10, R3 ;  /* 0x0000001024147824 */ /* 0x008fc800078e0203 */
[----:B------:R-:W-:Y:S05]  /*1740*/  LDS.128 R12, [R12+-0x10] ;  /* 0xfffff0000c0c7984 */ /* 0x000fea0000000c00 */
[----:B------:R-:W-:Y:S01]  /*1750*/  @P0 DFMA R22, R8, R34, R22 ;  /* 0x000000220816022b */ /* 0x000fe20000000016 */
[----:B0-----:R-:W0:Y:S01]  /*1760*/  LDS.128 R8, [R20+-0x10] ;  /* 0xfffff00014087984 */ /* 0x001e220000000c00 */
[----:B------:R-:W-:Y:S01]  /*1770*/  DADD R4, R24, R4 ;  /* 0x0000000018047229 */ /* 0x000fe20000000004 */
[----:B------:R-:W-:-:S07]  /*1780*/  ISETP.NE.AND P0, PT, R36, R28, PT ;  /* 0x0000001c2400720c */ /* 0x000fce0003f05270 */
[----:B------:R-:W-:Y:S01]  /*1790*/  DADD R22, R4, R22 ;  /* 0x0000000004167229 */ /* 0x000fe20000000016 */
[----:B------:R-:W-:Y:S01]  /*17a0*/  IADD3 R18, PT, PT, R18, 0x4, RZ ;  /* 0x0000000412127810 */ /* 0x000fe20007ffe0ff */
[----:B0-----:R-:W-:-:S08]  /*17b0*/  DMUL R10, R10, R14 ;  /* 0x0000000e0a0a7228 */ /* 0x001fd00000000000 */
[----:B------:R-:W-:-:S08]  /*17c0*/  DFMA R8, R8, R12, R10 ;  /* 0x0000000c0808722b */ /* 0x000fd0000000000a */
[----:B------:R-:W-:-:S08]  /*17d0*/  DMUL R4, R38, R8 ;  /* 0x0000000826047228 */ /* 0x000fd00000000000 */
[----:B------:R-:W-:Y:S01]  /*17e0*/  @P0 DFMA R4, R38, R8, R4 ;  /* 0x000000082604022b */ /* 0x000fe20000000004 */
[----:B------:R-:W-:Y:S01]  /*17f0*/  ISETP.NE.AND P0, PT, R18, RZ, PT ;  /* 0x000000ff1200720c */ /* 0x000fe20003f05270 */
[----:B------:R-:W-:Y:S02]  /*1800*/  VIADD R7, R7, 0x4 ;  /* 0x0000000407077836 */ /* 0x000fe40000000000 */
[----:B------:R-:W-:Y:S01]  /*1810*/  VIADD R19, R19, 0x10 ;  /* 0x0000001013137836 */ /* 0x000fe20000000000 */
[----:B--2---:R-:W-:-:S08]  /*1820*/  DMUL R10, R30, R32 ;  /* 0x000000201e0a7228 */ /* 0x004fd00000000000 */
[----:B------:R-:W-:-:S08]  /*1830*/  @P1 DFMA R10, R30, R32, R10 ;  /* 0x000000201e0a122b */ /* 0x000fd0000000000a */
[----:B------:R-:W-:-:S08]  /*1840*/  DADD R22, R22, R10 ;  /* 0x0000000016167229 */ /* 0x000fd0000000000a */
[----:B------:R-:W-:Y:S01]  /*1850*/  DADD R4, R22, R4 ;  /* 0x0000000016047229 */ /* 0x000fe20000000004 */
[----:B------:R-:W-:Y:S10]  /*1860*/  @P0 BRA `(.L_x_19) ;  /* 0xfffffff800f80947 */ /* 0x000ff4000383ffff */
[----:B------:R-:W-:Y:S05]  /*1870*/  BSYNC.RECONVERGENT B2 ;  /* 0x0000000000027941 */ /* 0x000fea0003800200 */
.L_x_18:
[----:B------:R-:W-:-:S07]  /*1880*/  IADD3 R28, PT, PT, R7, -0x1, RZ ;  /* 0xffffffff071c7810 */ /* 0x000fce0007ffe0ff */
.L_x_17:
[----:B------:R-:W-:Y:S05]  /*1890*/  BSYNC.RECONVERGENT B1 ;  /* 0x0000000000017941 */ /* 0x000fea0003800200 */
.L_x_16:
[----:B------:R-:W-:-:S13]  /*18a0*/  ISETP.NE.AND P0, PT, R17, RZ, PT ;  /* 0x000000ff1100720c */ /* 0x000fda0003f05270 */
[----:B------:R-:W-:Y:S05]  /*18b0*/  @!P0 BRA `(.L_x_15) ;  /* 0x0000000000ec8947 */ /* 0x000fea0003800000 */
[----:B------:R-:W-:Y:S01]  /*18c0*/  ISETP.NE.AND P0, PT, R17, 0x1, PT ;  /* 0x000000011100780c */ /* 0x000fe20003f05270 */
[----:B------:R-:W-:Y:S01]  /*18d0*/  BSSY.RECONVERGENT B1, `(.L_x_20) ;  /* 0x0000025000017945 */ /* 0x000fe20003800200 */
[----:B------:R-:W-:-:S04]  /*18e0*/  LOP3.LUT R16, R16, 0x1, RZ, 0xc0, !PT ;  /* 0x0000000110107812 */ /* 0x000fc800078ec0ff */
[----:B------:R-:W-:-:S07]  /*18f0*/  ISETP.NE.U32.AND P2, PT, R16, 0x1, PT ;  /* 0x000000011000780c */ /* 0x000fce0003f45070 */
[----:B------:R-:W-:Y:S06]  /*1900*/  @!P0 BRA `(.L_x_21) ;  /* 0x0000000000848947 */ /* 0x000fec0003800000 */
[----:B------:R-:W1:Y:S01]  /*1910*/  LDCU.64 UR12, c[0x0][0x3b8] ;  /* 0x00007700ff0c77ac */ /* 0x000e620008000a00 */
[----:B------:R-:W-:Y:S01]  /*1920*/  IMAD.SHL.U32 R7, R28, 0x4, RZ ;  /* 0x000000041c077824 */ /* 0x000fe200078e00ff */
[----:B------:R-:W2:Y:S04]  /*1930*/  LDC.64 R34, c[0x0][0x3b0] ;  /* 0x0000ec00ff227b82 */ /* 0x000ea80000000a00 */
[----:B-1----:R-:W-:-:S04]  /*1940*/  IADD3 R16, P0, PT, R7, UR12, RZ ;  /* 0x0000000c07107c10 */ /* 0x002fc8000ff1e0ff */
        /* <DEDUP_REMOVED lines=8> */
[----:B------:R-:W-:Y:S02]  /*19d0*/  IADD3 R28, PT, PT, R28, 0x2, RZ ;  /* 0x000000021c1c7810 */ /* 0x000fe40007ffe0ff */
[----:B---3--:R-:W-:Y:S01]  /*19e0*/  LEA R12, R29, R3, 0x4 ;  /* 0x000000031d0c7211 */ /* 0x008fe200078e20ff */
[----:B----4-:R-:W-:-:S05]  /*19f0*/  IMAD R31, R32, 0x10, R3 ;  /* 0x00000010201f7824 */ /* 0x010fca00078e0203 */
[----:B------:R-:W-:Y:S01]  /*1a00*/  LDS.128 R12, [R12+-0x10] ;  /* 0xfffff0000c0c7984 */ /* 0x000fe20000000c00 */
[----:B-----5:R-:W-:-:S03]  /*1a10*/  IMAD R20, R7, 0x10, R3 ;  /* 0x0000001007147824 */ /* 0x020fc600078e0203 */
[----:B0-----:R-:W0:Y:S01]  /*1a20*/  LDS.128 R8, [R31+-0x10] ;  /* 0xfffff0001f087984 */ /* 0x001e220000000c00 */
[----:B------:R-:W-:-:S03]  /*1a30*/  IMAD R33, R30, 0x10, R3 ;  /* 0x000000101e217824 */ /* 0x000fc600078e0203 */
[----:B------:R-:W-:Y:S04]  /*1a40*/  LDS.128 R20, [R20+-0x10] ;  /* 0xfffff00014147984 */ /* 0x000fe80000000c00 */
[----:B------:R-:W1:Y:S01]  /*1a50*/  LDS.128 R16, [R33+-0x10] ;  /* 0xfffff00021107984 */ /* 0x000e620000000c00 */
[----:B------:R-:W-:Y:S02]  /*1a60*/  ISETP.NE.AND P0, PT, R32, R29, PT ;  /* 0x0000001d2000720c */ /* 0x000fe40003f05270 */
[----:B------:R-:W-:Y:S01]  /*1a70*/  ISETP.NE.AND P1, PT, R30, R7, PT ;  /* 0x000000071e00720c */ /* 0x000fe20003f25270 */
[----:B0-----:R-:W-:Y:S02]  /*1a80*/  DMUL R10, R10, R14 ;  /* 0x0000000e0a0a7228 */ /* 0x001fe40000000000 */
[----:B-1----:R-:W-:-:S06]  /*1a90*/  DMUL R18, R18, R22 ;  /* 0x0000001612127228 */ /* 0x002fcc0000000000 */
[----:B------:R-:W-:Y:S02]  /*1aa0*/  DFMA R8, R8, R12, R10 ;  /* 0x0000000c0808722b */ /* 0x000fe4000000000a */
[----:B------:R-:W-:-:S06]  /*1ab0*/  DFMA R16, R16, R20, R18 ;  /* 0x000000141010722b */ /* 0x000fcc0000000012 */
[----:B--2---:R-:W-:Y:S02]  /*1ac0*/  DMUL R10, R24, R8 ;  /* 0x00000008180a7228 */ /* 0x004fe40000000000 */
[----:B------:R-:W-:-:S06]  /*1ad0*/  DMUL R12, R26, R16 ;  /* 0x000000101a0c7228 */ /* 0x000fcc0000000000 */
[----:B------:R-:W-:Y:S02]  /*1ae0*/  @P0 DFMA R10, R24, R8, R10 ;  /* 0x00000008180a022b */ /* 0x000fe4000000000a */
[----:B------:R-:W-:-:S06]  /*1af0*/  @P1 DFMA R12, R26, R16, R12 ;  /* 0x000000101a0c122b */ /* 0x000fcc000000000c */
[----:B------:R-:W-:-:S08]  /*1b00*/  DADD R4, R4, R10 ;  /* 0x0000000004047229 */ /* 0x000fd0000000000a */
[----:B------:R-:W-:-:S11]  /*1b10*/  DADD R4, R4, R12 ;  /* 0x0000000004047229 */ /* 0x000fd6000000000c */
.L_x_21:
[----:B------:R-:W-:Y:S05]  /*1b20*/  BSYNC.RECONVERGENT B1 ;  /* 0x0000000000017941 */ /* 0x000fea0003800200 */
.L_x_20:
[----:B------:R-:W-:Y:S05]  /*1b30*/  @P2 BRA `(.L_x_15) ;  /* 0x00000000004c2947 */ /* 0x000fea0003800000 */
[----:B------:R-:W1:Y:S01]  /*1b40*/  LDCU.64 UR12, c[0x0][0x3b8] ;  /* 0x00007700ff0c77ac */ /* 0x000e620008000a00 */
[----:B------:R-:W-:Y:S01]  /*1b50*/  IMAD.SHL.U32 R7, R28, 0x4, RZ ;  /* 0x000000041c077824 */ /* 0x000fe200078e00ff */
[----:B0-----:R-:W0:Y:S04]  /*1b60*/  LDC.64 R8, c[0x0][0x3b0] ;  /* 0x0000ec00ff087b82 */ /* 0x001e280000000a00 */
[----:B-1----:R-:W-:-:S04]  /*1b70*/  IADD3 R16, P0, PT, R7, UR12, RZ ;  /* 0x0000000c07107c10 */ /* 0x002fc8000ff1e0ff */
[----:B------:R-:W-:-:S05]  /*1b80*/  LEA.HI.X.SX32 R17, R7, UR13, 0x1, P0 ;  /* 0x0000000d07117c11 */ /* 0x000fca00080f0eff */
[----:B------:R-:W2:Y:S04]  /*1b90*/  LDG.E.U8 R7, desc[UR8][R16.64+0x3] ;  /* 0x0000030810077981 */ /* 0x000ea8000c1e1100 */
[----:B------:R-:W3:Y:S01]  /*1ba0*/  LDG.E.U8 R18, desc[UR8][R16.64+0x2] ;  /* 0x0000020810127981 */ /* 0x000ee2000c1e1100 */
[----:B0-----:R-:W-:-:S06]  /*1bb0*/  IMAD.WIDE R28, R28, 0x8, R8 ;  /* 0x000000081c1c7825 */ /* 0x001fcc00078e0208 */
[----:B------:R-:W4:Y:S01]  /*1bc0*/  LDG.E.64 R28, desc[UR8][R28.64] ;  /* 0x000000081c1c7981 */ /* 0x000f22000c1e1b00 */
[----:B--2---:R-:W-:Y:S01]  /*1bd0*/  LEA R12, R7, R3, 0x4 ;  /* 0x00000003070c7211 */ /* 0x004fe200078e20ff */
[----:B---3--:R-:W-:-:S05]  /*1be0*/  IMAD R19, R18, 0x10, R3 ;  /* 0x0000001012137824 */ /* 0x008fca00078e0203 */
[----:B------:R-:W-:Y:S04]  /*1bf0*/  LDS.128 R12, [R12+-0x10] ;  /* 0xfffff0000c0c7984 */ /* 0x000fe80000000c00 */
[----:B------:R-:W0:Y:S01]  /*1c00*/  LDS.128 R8, [R19+-0x10] ;  /* 0xfffff00013087984 */ /* 0x000e220000000c00 */
[----:B------:R-:W-:Y:S01]  /*1c10*/  ISETP.NE.AND P0, PT, R18, R7, PT ;  /* 0x000000071200720c */ /* 0x000fe20003f05270 */
[----:B0-----:R-:W-:-:S08]  /*1c20*/  DMUL R10, R10, R14 ;  /* 0x0000000e0a0a7228 */ /* 0x001fd00000000000 */
[----:B------:R-:W-:-:S08]  /*1c30*/  DFMA R8, R8, R12, R10 ;  /* 0x0000000c0808722b */ /* 0x000fd0000000000a */
[----:B----4-:R-:W-:-:S08]  /*1c40*/  DMUL R10, R28, R8 ;  /* 0x000000081c0a7228 */ /* 0x010fd00000000000 */
[----:B------:R-:W-:-:S08]  /*1c50*/  @P0 DFMA R10, R28, R8, R10 ;  /* 0x000000081c0a022b */ /* 0x000fd0000000000a */
[----:B------:R-:W-:-:S11]  /*1c60*/  DADD R4, R4, R10 ;  /* 0x0000000004047229 */ /* 0x000fd6000000000a */
.L_x_15:
[----:B------:R-:W-:Y:S05]  /*1c70*/  BSYNC.RECONVERGENT B0 ;  /* 0x0000000000007941 */ /* 0x000fea0003800200 */
.L_x_14:
[----:B0-----:R-:W0:Y:S01]  /*1c80*/  LDC.64 R8, c[0x0][0x388] ;  /* 0x0000e200ff087b82 */ /* 0x001e220000000a00 */
[----:B------:R-:W-:Y:S01]  /*1c90*/  IMAD R3, R6, UR4, R0 ;  /* 0x0000000406037c24 */ /* 0x000fe2000f8e0200 */
[----:B------:R-:W-:-:S03]  /*1ca0*/  CS2R R6, SRZ ;  /* 0x0000000000067805 */ /* 0x000fc6000001ff00 */
[----:B------:R-:W-:-:S04]  /*1cb0*/  IMAD R3, R2, UR7, R3 ;  /* 0x0000000702037c24 */ /* 0x000fc8000f8e0203 */
[----:B0-----:R-:W-:-:S05]  /*1cc0*/  IMAD.WIDE.U32 R2, R3, 0x10, R8 ;  /* 0x0000001003027825 */ /* 0x001fca00078e0008 */
[----:B------:R-:W-:Y:S01]  /*1cd0*/  STG.E.128 desc[UR8][R2.64], R4 ;  /* 0x0000000402007986 */ /* 0x000fe2000c101d08 */
[----:B------:R-:W-:Y:S05]  /*1ce0*/  EXIT ;  /* 0x000000000000794d */ /* 0x000fea0003800000 */
.L_x_4:
        /* <DEDUP_REMOVED lines=8> */
[----:B------:R-:W-:Y:S04]  /*1d70*/  BSSY.RECONVERGENT B0, `(.L_x_22) ;  /* 0x0000165000007945 */ /* 0x000fe80003800200 */
[----:B------:R-:W-:Y:S02]  /*1d80*/  ISETP.GE.U32.AND P0, PT, R34, R5, PT ;  /* 0x000000052200720c */ /* 0x000fe40003f06070 */
[----:B------:R-:W-:-:S11]  /*1d90*/  CS2R R4, SRZ ;  /* 0x0000000000047805 */ /* 0x000fd6000001ff00 */
[----:B-1----:R-:W-:Y:S05]  /*1da0*/  @P0 BRA `(.L_x_23) ;  /* 0x0000001400840947 */ /* 0x002fea0003800000 */
[C---:B------:R-:W-:Y:S01]  /*1db0*/  IADD3 R4, PT, PT, -R16.reuse, R7, RZ ;  /* 0x0000000710047210 */ /* 0x040fe20007ffe1ff */
[----:B------:R-:W-:Y:S01]  /*1dc0*/  BSSY.RECONVERGENT B1, `(.L_x_24) ;  /* 0x00000c7000017945 */ /* 0x000fe20003800200 */
[----:B------:R-:W-:Y:S02]  /*1dd0*/  IMAD.IADD R24, R16, 0x1, -R7 ;  /* 0x0000000110187824 */ /* 0x000fe400078e0a07 */
[----:B------:R-:W-:Y:S02]  /*1de0*/  ISETP.GT.U32.AND P0, PT, R4, -0x4, PT ;  /* 0xfffffffc0400780c */ /* 0x000fe40003f04070 */
[----:B------:R-:W-:-:S11]  /*1df0*/  CS2R R4, SRZ ;  /* 0x0000000000047805 */ /* 0x000fd6000001ff00 */
[----:B------:R-:W-:Y:S05]  /*1e00*/  @P0 BRA `(.L_x_25) ;  /* 0x0000000c00080947 */ /* 0x000fea0003800000 */
[----:B------:R-:W-:Y:S01]  /*1e10*/  VIADD R33, R33, 0x200 ;  /* 0x0000020021217836 */ /* 0x000fe20000000000 */
[----:B------:R-:W-:Y:S01]  /*1e20*/  LOP3.LUT R25, R24, 0xfffffffc, RZ, 0xc0, !PT ;  /* 0xfffffffc18197812 */ /* 0x000fe200078ec0ff */
[----:B------:R-:W-:Y:S01]  /*1e30*/  BSSY.RECONVERGENT B2, `(.L_x_26) ;  /* 0x00000be000027945 */ /* 0x000fe20003800200 */
[----:B------:R-:W-:Y:S02]  /*1e40*/  SHF.L.U32 R26, R7, 0x2, RZ ;  /* 0x00000002071a7819 */ /* 0x000fe400000006ff */
[----:B------:R-:W-:Y:S02]  /*1e50*/  CS2R R4, SRZ ;  /* 0x0000000000047805 */ /* 0x000fe4000001ff00 */
[----:B------:R-:W-:Y:S01]  /*1e60*/  LEA R20, R32, R33, 0x18 ;  /* 0x0000002120147211 */ /* 0x000fe200078ec0ff */
[----:B------:R-:W-:-:S07]  /*1e70*/  IMAD.MOV R25, RZ, RZ, -R25 ;  /* 0x000000ffff197224 */ /* 0x000fce00078e0a19 */
.L_x_27:
[----:B0-----:R-:W-:-:S05]  /*1e80*/  VIADD R8, R26, 0xfffffffc ;  /* 0xfffffffc1a087836 */ /* 0x001fca0000000000 */
[----:B------:R-:W-:-:S04]  /*1e90*/  IADD3 R28, P0, PT, R8, UR6, RZ ;  /* 0x00000006081c7c10 */ /* 0x000fc8000ff1e0ff */
[----:B------:R-:W-:-:S05]  /*1ea0*/  LEA.HI.X.SX32 R29, R8, UR7, 0x1, P0 ;  /* 0x00000007081d7c11 */ /* 0x000fca00080f0eff */
[----:B------:R-:W2:Y:S04]  /*1eb0*/  LDG.E.U8 R21, desc[UR8][R28.64+0x2] ;  /* 0x000002081c157981 */ /* 0x000ea8000c1e1100 */
[----:B------:R-:W3:Y:S01]  /*1ec0*/  LDG.E.U8 R16, desc[UR8][R28.64+0x3] ;  /* 0x000003081c107981 */ /* 0x000ee2000c1e1100 */
[----:B------:R-:W-:Y:S01]  /*1ed0*/  MOV R33, 0x400 ;  /* 0x0000040000217802 */ /* 0x000fe20000000f00 */
[----:B------:R-:W0:Y:S02]  /*1ee0*/  S2R R32, SR_CgaCtaId ;  /* 0x0000000000207919 */ /* 0x000e240000008800 */
[----:B------:R-:W4:Y:S01]  /*1ef0*/  LDG.E.U8 R27, desc[UR8][R28.64+0x6] ;  /* 0x000006081c1b7981 */ /* 0x000f22000c1e1100 */
[C---:B--2---:R-:W-:Y:S01]  /*1f00*/  IMAD R3, R21.reuse, 0x10, R3 ;  /* 0x0000001015037824 */ /* 0x044fe200078e0203 */
[----:B---3--:R-:W-:-:S02]  /*1f10*/  ISETP.NE.AND P0, PT, R21, R16, PT ;  /* 0x000000101500720c */ /* 0x008fc40003f05270 */
[-C--:B------:R-:W-:Y:S02]  /*1f20*/  LEA R8, R16, R20.reuse, 0x4 ;  /* 0x0000001410087211 */ /* 0x080fe400078e20ff */
[----:B------:R-:W-:-:S04]  /*1f30*/  LEA R20, R21, R20, 0x4 ;  /* 0x0000001415147211 */ /* 0x000fc800078e20ff */
[----:B------:R-:W1:Y:S04]  /*1f40*/  LDS.128 R8, [R8+-0x10] ;  /* 0xfffff00008087984 */ /* 0x000e680000000c00 */
[----:B------:R-:W-:Y:S01]  /*1f50*/  LDS.128 R20, [R20+-0x10] ;  /* 0xfffff00014147984 */ /* 0x000fe20000000c00 */
[----:B0-----:R-:W-:-:S05]  /*1f60*/  @P0 LEA R13, R32, R33, 0x18 ;  /* 0x00000021200d0211 */ /* 0x001fca00078ec0ff */
[----:B------:R-:W-:Y:S02]  /*1f70*/  @P0 IMAD R16, R16, 0x10, R13 ;  /* 0x0000001010100824 */ /* 0x000fe400078e020d */
[----:B------:R-:W0:Y:S04]  /*1f80*/  LDS.128 R12, [R3+-0x10] ;  /* 0xfffff000030c7984 */ /* 0x000e280000000c00 */
[----:B------:R-:W2:Y:S01]  /*1f90*/  @P0 LDS.128 R16, [R16+-0x10] ;  /* 0xfffff00010100984 */ /* 0x000ea20000000c00 */
[----:B-1----:R-:W-:Y:S01]  /*1fa0*/  IMAD.MOV.U32 R36, RZ, RZ, R10 ;  /* 0x000000ffff247224 */ /* 0x002fe200078e000a */
[----:B------:R-:W-:Y:S01]  /*1fb0*/  MOV R35, R9 ;  /* 0x0000000900237202 */ /* 0x000fe20000000f00 */
[----:B------:R-:W-:Y:S02]  /*1fc0*/  IMAD.MOV.U32 R37, RZ, RZ, R11 ;  /* 0x000000ffff257224 */ /* 0x000fe400078e000b */
[----:B------:R-:W-:-:S04]  /*1fd0*/  IMAD.MOV.U32 R34, RZ, RZ, R8 ;  /* 0x000000ffff227224 */ /* 0x000fc800078e0008 */
[----:B0-----:R-:W-:Y:S01]  /*1fe0*/  @P0 DMUL R30, R14, R36 ;  /* 0x000000240e1e0228 */ /* 0x001fe20000000000 */
[----:B--2---:R-:W-:Y:S01]  /*1ff0*/  @P0 MOV R14, R18 ;  /* 0x00000012000e0202 */ /* 0x004fe20000000f00 */
[----:B------:R-:W-:-:S06]  /*2000*/  @P0 IMAD.MOV.U32 R15, RZ, RZ, R19 ;  /* 0x000000ffff0f0224 */ /* 0x000fcc00078e0013 */
[----:B------:R-:W-:Y:S02]  /*2010*/  @P0 DFMA R18, R12, R34, R30 ;  /* 0x000000220c12022b */ /* 0x000fe4000000001e */
[----:B------:R-:W-:Y:S01]  /*2020*/  @P0 DMUL R30, R22, R36 ;  /* 0x00000024161e0228 */ /* 0x000fe20000000000 */
[----:B------:R-:W-:Y:S02]  /*2030*/  @P0 IMAD.MOV.U32 R12, RZ, RZ, R16 ;  /* 0x000000ffff0c0224 */ /* 0x000fe400078e0010 */
[----:B------:R-:W-:-:S05]  /*2040*/  @P0 IMAD.MOV.U32 R13, RZ, RZ, R17 ;  /* 0x000000ffff0d0224 */ /* 0x000fca00078e0011 */
[----:B------:R-:W-:Y:S01]  /*2050*/  @P0 DFMA R30, R20, R34, R30 ;  /* 0x00000022141e022b */ /* 0x000fe2000000001e */
[----:B------:R-:W-:Y:S01]  /*2060*/  @P0 MOV R34, R20 ;  /* 0x0000001400220202 */ /* 0x000fe20000000f00 */
[----:B------:R-:W-:-:S06]  /*2070*/  @P0 IMAD.MOV.U32 R35, RZ, RZ, R21 ;  /* 0x000000ffff230224 */ /* 0x000fcc00078e0015 */
[----:B------:R-:W-:Y:S01]  /*2080*/  DMUL R16, R34, R12 ;  /* 0x0000000c22107228 */ /* 0x000fe20000000000 */
[----:B------:R-:W2:Y:S01]  /*2090*/  LDG.E.U8 R12, desc[UR8][R28.64+0x7] ;  /* 0x000007081c0c7981 */ /* 0x000ea2000c1e1100 */
[----:B------:R-:W-:Y:S01]  /*20a0*/  @P0 IMAD.MOV.U32 R20, RZ, RZ, R30 ;  /* 0x000000ffff140224 */ /* 0x000fe200078e001e */
[----:B------:R-:W-:Y:S02]  /*20b0*/  @P0 MOV R21, R31 ;  /* 0x0000001f00150202 */ /* 0x000fe40000000f00 */
[----:B------:R-:W0:Y:S01]  /*20c0*/  LDC.64 R30, c[0x0][0x3b0] ;  /* 0x0000ec00ff1e7b82 */ /* 0x000e220000000a00 */
[----:B------:R-:W-:-:S04]  /*20d0*/  VIADD R3, R7, 0xffffffff ;  /* 0xffffffff07037836 */ /* 0x000fc80000000000 */
[----:B0-----:R-:W-:-:S05]  /*20e0*/  IMAD.WIDE R30, R3, 0x8, R30 ;  /* 0x00000008031e7825 */ /* 0x001fca00078e021e */
[----:B------:R-:W3:Y:S01]  /*20f0*/  LDG.E.64 R34, desc[UR8][R30.64] ;  /* 0x000000081e227981 */ /* 0x000ee2000c1e1b00 */
[----:B------:R-:W-:Y:S01]  /*2100*/  @P0 IMAD.MOV.U32 R8, RZ, RZ, 0x0 ;  /* 0x00000000ff080424 */ /* 0x000fe200078e00ff */
[----:B------:R-:W-:Y:S01]  /*2110*/  @P0 MOV R9, 0x40000000 ;  /* 0x4000000000090802 */ /* 0x000fe20000000f00 */
[----:B------:R-:W-:Y:S01]  /*2120*/  VIADD R3, R33, 0x200 ;  /* 0x0000020021037836 */ /* 0x000fe20000000000 */
[----:B------:R-:W-:Y:S01]  /*2130*/  @P0 MOV R10, 0x0 ;  /* 0x00000000000a0802 */ /* 0x000fe20000000f00 */
[----:B------:R-:W-:-:S03]  /*2140*/  @P0 IMAD.MOV.U32 R36, RZ, RZ, R22 ;  /* 0x000000ffff240224 */ /* 0x000fc600078e0016 */
[----:B------:R-:W-:Y:S01]  /*2150*/  DMUL R8, R8, R20 ;  /* 0x0000001408087228 */ /* 0x000fe20000000000 */
[C---:B------:R-:W-:Y:S01]  /*2160*/  LEA R20, R32.reuse, R3, 0x18 ;  /* 0x0000000320147211 */ /* 0x040fe200078ec0ff */
[----:B------:R-:W-:Y:S01]  /*2170*/  @P0 IMAD.MOV.U32 R37, RZ, RZ, R23 ;  /* 0x000000ffff250224 */ /* 0x000fe200078e0017 */
[----:B------:R-:W-:Y:S01]  /*2180*/  @P0 MOV R22, R18 ;  /* 0x0000001200160202 */ /* 0x000fe20000000f00 */
[----:B------:R-:W-:Y:S02]  /*2190*/  @P0 IMAD.MOV.U32 R23, RZ, RZ, R19 ;  /* 0x000000ffff170224 */ /* 0x000fe400078e0013 */
[----:B------:R-:W-:Y:S01]  /*21a0*/  @P0 IMAD.MOV.U32 R11, RZ, RZ, 0x40000000 ;  /* 0x40000000ff0b0424 */ /* 0x000fe200078e00ff */
[----:B------:R-:W-:Y:S01]  /*21b0*/  LEA R3, R32, R33, 0x18 ;  /* 0x0000002120037211 */ /* 0x000fe200078ec0ff */
[----:B------:R-:W-:-:S04]  /*21c0*/  DFMA R16, R36, R14, R16 ;  /* 0x0000000e2410722b */ /* 0x000fc80000000010 */
[----:B------:R-:W-:Y:S01]  /*21d0*/  DFMA R22, R10, R22, R8 ;  /* 0x000000160a16722b */ /* 0x000fe20000000008 */
[----:B----4-:R-:W-:-:S07]  /*21e0*/  LEA R21, R27, R3, 0x4 ;  /* 0x000000031b157211 */ /* 0x010fce00078e20ff */
[----:B------:R-:W-:Y:S01]  /*21f0*/  DFMA R22, R16, 2, R22 ;  /* 0x400000001016782b */ /* 0x000fe20000000016 */
[----:B--2---:R-:W-:Y:S01]  /*2200*/  ISETP.NE.AND P1, PT, R27, R12, PT ;  /* 0x0000000c1b00720c */ /* 0x004fe20003f25270 */
[----:B------:R-:W-:-:S05]  /*2210*/  IMAD R38, R12, 0x10, R20 ;  /* 0x000000100c267824 */ /* 0x000fca00078e0214 */
[----:B------:R-:W0:Y:S07]  /*2220*/  LDS.128 R8, [R38+-0x10] ;  /* 0xfffff00026087984 */ /* 0x000e2e0000000c00 */
[----:B------:R-:W-:Y:S02]  /*2230*/  @P1 IMAD R39, R12, 0x10, R3 ;  /* 0x000000100c271824 */ /* 0x000fe400078e0203 */
[----:B------:R-:W1:Y:S04]  /*2240*/  LDS.128 R12, [R21+-0x10] ;  /* 0xfffff000150c7984 */ /* 0x000e680000000c00 */
[----:B------:R-:W2:Y:S01]  /*2250*/  @P1 LDS.128 R16, [R39+-0x10] ;  /* 0xfffff00027101984 */ /* 0x000ea20000000c00 */
[----:B---3--:R-:W-:Y:S01]  /*2260*/  DFMA R22, R34, R22, R4 ;  /* 0x000000162216722b */ /* 0x008fe20000000004 */
[----:B0-----:R-:W-:Y:S01]  /*2270*/  IMAD.MOV.U32 R4, RZ, RZ, R10 ;  /* 0x000000ffff047224 */ /* 0x001fe200078e000a */
[----:B------:R-:W-:Y:S01]  /*2280*/  MOV R5, R11 ;  /* 0x0000000b00057202 */ /* 0x000fe20000000f00 */
[----:B------:R-:W-:Y:S01]  /*2290*/  IMAD.MOV.U32 R35, RZ, RZ, R9 ;  /* 0x000000ffff237224 */ /* 0x000fe200078e0009 */
[----:B------:R-:W-:-:S04]  /*22a0*/  MOV R34, R8 ;  /* 0x0000000800227202 */ /* 0x000fc80000000f00 */
[----:B-1----:R-:W-:Y:S01]  /*22b0*/  @P1 DMUL R36, R14, R4 ;  /* 0x000000040e241228 */ /* 0x002fe20000000000 */
[----:B--2---:R-:W-:Y:S02]  /*22c0*/  @P1 IMAD.MOV.U32 R14, RZ, RZ, R18 ;  /* 0x000000ffff0e1224 */ /* 0x004fe400078e0012 */
[----:B------:R-:W-:-:S05]  /*22d0*/  IMAD R18, R27, 0x10, R20 ;  /* 0x000000101b127824 */ /* 0x000fca00078e0214 */
[----:B------:R-:W-:Y:S01]  /*22e0*/  @P1 DFMA R36, R12, R34, R36 ;  /* 0x000000220c24122b */ /* 0x000fe20000000024 */
[----:B------:R-:W-:Y:S01]  /*22f0*/  @P1 IMAD.MOV.U32 R15, RZ, RZ, R19 ;  /* 0x000000ffff0f1224 */ /* 0x000fe200078e0013 */
[----:B------:R-:W-:Y:S01]  /*2300*/  @P1 MOV R13, R17 ;  /* 0x00000011000d1202 */ /* 0x000fe20000000f00 */
[----:B------:R-:W-:Y:S02]  /*2310*/  @P1 IMAD.MOV.U32 R12, RZ, RZ, R16 ;  /* 0x000000ffff0c1224 */ /* 0x000fe400078e0010 */
[----:B------:R-:W0:Y:S02]  /*2320*/  LDS.128 R16, [R18+-0x10] ;  /* 0xfffff00012107984 */ /* 0x000e240000000c00 */
[----:B0-----:R-:W-:-:S08]  /*2330*/  @P1 DMUL R40, R18, R4 ;  /* 0x0000000412281228 */ /* 0x001fd00000000000 */
[----:B------:R-:W-:Y:S01]  /*2340*/  @P1 DFMA R40, R16, R34, R40 ;  /* 0x000000221028122b */ /* 0x000fe20000000028 */
[----:B------:R-:W-:Y:S01]  /*2350*/  @P1 IMAD.MOV.U32 R34, RZ, RZ, R16 ;  /* 0x000000ffff221224 */ /* 0x000fe200078e0010 */
[----:B------:R-:W-:Y:S01]  /*2360*/  @P1 MOV R35, R17 ;  /* 0x0000001100231202 */ /* 0x000fe20000000f00 */
[----:B------:R-:W-:Y:S02]  /*2370*/  @P1 IMAD.MOV.U32 R4, RZ, RZ, R18 ;  /* 0x000000ffff041224 */ /* 0x000fe400078e0012 */
[----:B------:R-:W-:-:S03]  /*2380*/  @P1 IMAD.MOV.U32 R5, RZ, RZ, R19 ;  /* 0x000000ffff051224 */ /* 0x000fc600078e0013 */
[----:B------:R-:W-:Y:S01]  /*2390*/  DMUL R38, R34, R12 ;  /* 0x0000000c22267228 */ /* 0x000fe20000000000 */
[----:B------:R-:W2:Y:S07]  /*23a0*/  LDG.E.64 R34, desc[UR8][R30.64+0x8] ;  /* 0x000008081e227981 */ /* 0x000eae000c1e1b00 */
[----:B------:R-:W-:Y:S01]  /*23b0*/  DFMA R38, R4, R14, R38 ;  /* 0x0000000e0426722b */ /* 0x000fe20000000026 */
[----:B------:R-:W3:Y:S04]  /*23c0*/  LDG.E.U8 R4, desc[UR8][R28.64+0xa] ;  /* 0x00000a081c047981 */ /* 0x000ee8000c1e1100 */
[----:B------:R-:W3:Y:S01]  /*23d0*/  LDG.E.U8 R5, desc[UR8][R28.64+0xb] ;  /* 0x00000b081c057981 */ /* 0x000ee2000c1e1100 */
[----:B------:R-:W-:Y:S01]  /*23e0*/  @P1 MOV R16, R40 ;  /* 0x0000002800101202 */ /* 0x000fe20000000f00 */
[----:B------:R-:W-:Y:S01]  /*23f0*/  @P1 IMAD.MOV.U32 R17, RZ, RZ, R41 ;  /* 0x000000ffff111224 */ /* 0x000fe200078e0029 */
[----:B------:R-:W-:Y:S01]  /*2400*/  @P1 MOV R9, 0x40000000 ;  /* 0x4000000000091802 */ /* 0x000fe20000000f00 */
[----:B------:R-:W-:Y:S01]  /*2410*/  @P1 IMAD.MOV.U32 R8, RZ, RZ, 0x0 ;  /* 0x00000000ff081424 */ /* 0x000fe200078e00ff */
[----:B------:R-:W-:Y:S01]  /*2420*/  @P1 MOV R10, 0x0 ;  /* 0x00000000000a1802 */ /* 0x000fe20000000f00 */
[----:B------:R-:W-:-:S02]  /*2430*/  @P1 IMAD.MOV.U32 R18, RZ, RZ, R36 ;  /* 0x000000ffff121224 */ /* 0x000fc400078e0024 */
[----:B------:R-:W-:Y:S02]  /*2440*/  @P1 IMAD.MOV.U32 R19, RZ, RZ, R37 ;  /* 0x000000ffff131224 */ /* 0x000fe400078e0025 */
[----:B------:R-:W-:Y:S01]  /*2450*/  DMUL R8, R8, R16 ;  /* 0x0000001008087228 */ /* 0x000fe20000000000 */
[----:B------:R-:W-:-:S07]  /*2460*/  @P1 IMAD.MOV.U32 R11, RZ, RZ, 0x40000000 ;  /* 0x40000000ff0b1424 */ /* 0x000fce00078e00ff */
[----:B------:R-:W-:-:S08]  /*2470*/  DFMA R8, R10, R18, R8 ;  /* 0x000000120a08722b */ /* 0x000fd00000000008 */
[----:B------:R-:W-:Y:S01]  /*2480*/  DFMA R38, R38, 2, R8 ;  /* 0x400000002626782b */ /* 0x000fe20000000008 */
[C---:B---3--:R-:W-:Y:S01]  /*2490*/  ISETP.NE.AND P0, PT, R4.reuse, R5, PT ;  /* 0x000000050400720c */ /* 0x048fe20003f05270 */
[----:B------:R-:W-:Y:S01]  /*24a0*/  IMAD R12, R5, 0x10, R20 ;  /* 0x00000010050c7824 */ /* 0x000fe200078e0214 */
[----:B------:R-:W-:-:S05]  /*24b0*/  LEA R21, R4, R3, 0x4 ;  /* 0x0000000304157211 */ /* 0x000fca00078e20ff */
[----:B------:R-:W0:Y:S04]  /*24c0*/  LDS.128 R12, [R12+-0x10] ;  /* 0xfffff0000c0c7984 */ /* 0x000e280000000c00 */
[----:B------:R-:W1:Y:S02]  /*24d0*/  LDS.128 R16, [R21+-0x10] ;  /* 0xfffff00015107984 */ /* 0x000e640000000c00 */
[----:B------:R-:W-:-:S05]  /*24e0*/  @P0 IMAD R27, R5, 0x10, R3 ;  /* 0x00000010051b0824 */ /* 0x000fca00078e0203 */
[----:B------:R-:W3:Y:S01]  /*24f0*/  @P0 LDS.128 R8, [R27+-0x10] ;  /* 0xfffff0001b080984 */ /* 0x000ee20000000c00 */
[----:B--2---:R-:W-:Y:S01]  /*2500*/  DFMA R22, R34, R38, R22 ;  /* 0x000000262216722b */ /* 0x004fe20000000016 */
[----:B0-----:R-:W-:Y:S01]  /*2510*/  IMAD.MOV.U32 R34, RZ, RZ, R14 ;  /* 0x000000ffff227224 */ /* 0x001fe200078e000e */
[----:B------:R-:W-:Y:S01]  /*2520*/  MOV R35, R15 ;  /* 0x0000000f00237202 */ /* 0x000fe20000000f00 */
[----:B------:R-:W-:Y:S01]  /*2530*/  IMAD.MOV.U32 R39, RZ, RZ, R13 ;  /* 0x000000ffff277224 */ /* 0x000fe200078e000d */
[----:B------:R-:W-:-:S04]  /*2540*/  MOV R38, R12 ;  /* 0x0000000c00267202 */ /* 0x000fc80000000f00 */
[----:B-1----:R-:W-:Y:S01]  /*2550*/  @P0 DMUL R36, R18, R34 ;  /* 0x0000002212240228 */ /* 0x002fe20000000000 */
[----:B---3--:R-:W-:Y:S02]  /*2560*/  @P0 IMAD.MOV.U32 R18, RZ, RZ, R10 ;  /* 0x000000ffff120224 */ /* 0x008fe400078e000a */
        /* <DEDUP_REMOVED lines=8> */
[----:B------:R-:W-:Y:S01]  /*25f0*/  @P0 MOV R39, R9 ;  /* 0x0000000900270202 */ /* 0x000fe20000000f00 */
[----:B------:R-:W-:-:S08]  /*2600*/  @P0 IMAD.MOV.U32 R38, RZ, RZ, R8 ;  /* 0x000000ffff260224 */ /* 0x000fd000078e0008 */
[----:B------:R-:W-:Y:S02]  /*2610*/  @P0 IMAD.MOV.U32 R9, RZ, RZ, R5 ;  /* 0x000000ffff090224 */ /* 0x000fe400078e0005 */
[----:B------:R-:W2:Y:S01]  /*2620*/  LDG.E.U8 R5, desc[UR8][R28.64+0xf] ;  /* 0x00000f081c057981 */ /* 0x000ea2000c1e1100 */
[----:B------:R-:W-:-:S03]  /*2630*/  @P0 IMAD.MOV.U32 R8, RZ, RZ, R4 ;  /* 0x000000ffff080224 */ /* 0x000fc600078e0004 */
[----:B------:R0:W3:Y:S01]  /*2640*/  LDG.E.U8 R4, desc[UR8][R28.64+0xe] ;  /* 0x00000e081c047981 */ /* 0x0000e2000c1e1100 */
[----:B------:R-:W-:Y:S01]  /*2650*/  DMUL R16, R38, R16 ;  /* 0x0000001026107228 */ /* 0x000fe20000000000 */
[----:B------:R-:W-:Y:S01]  /*2660*/  @P0 MOV R34, R10 ;  /* 0x0000000a00220202 */ /* 0x000fe20000000f00 */
[----:B------:R-:W-:-:S06]  /*2670*/  @P0 IMAD.MOV.U32 R35, RZ, RZ, R11 ;  /* 0x000000ffff230224 */ /* 0x000fcc00078e000b */
[----:B0-----:R-:W-:Y:S01]  /*2680*/  DFMA R28, R34, R18, R16 ;  /* 0x00000012221c722b */ /* 0x001fe20000000010 */
[----:B------:R-:W4:Y:S04]  /*2690*/  LDG.E.64 R34, desc[UR8][R30.64+0x10] ;  /* 0x000010081e227981 */ /* 0x000f28000c1e1b00 */
[----:B------:R-:W5:Y:S01]  /*26a0*/  LDG.E.64 R30, desc[UR8][R30.64+0x18] ;  /* 0x000018081e1e7981 */ /* 0x000f62000c1e1b00 */
[----:B------:R-:W-:Y:S01]  /*26b0*/  @P0 IMAD.MOV.U32 R12, RZ, RZ, 0x0 ;  /* 0x00000000ff0c0424 */ /* 0x000fe200078e00ff */
[----:B------:R-:W-:Y:S01]  /*26c0*/  @P0 MOV R13, 0x40000000 ;  /* 0x40000000000d0802 */ /* 0x000fe20000000f00 */
[----:B------:R-:W-:Y:S01]  /*26d0*/  @P0 IMAD.MOV.U32 R10, RZ, RZ, R36 ;  /* 0x000000ffff0a0224 */ /* 0x000fe200078e0024 */
[----:B------:R-:W-:Y:S01]  /*26e0*/  @P0 MOV R11, R37 ;  /* 0x00000025000b0202 */ /* 0x000fe20000000f00 */
[----:B------:R-:W-:-:S03]  /*26f0*/  @P0 IMAD.MOV.U32 R14, RZ, RZ, 0x0 ;  /* 0x00000000ff0e0424 */ /* 0x000fc600078e00ff */
[----:B------:R-:W-:Y:S01]  /*2700*/  DMUL R8, R12, R8 ;  /* 0x000000080c087228 */ /* 0x000fe20000000000 */
[----:B------:R-:W-:-:S07]  /*2710*/  @P0 IMAD.MOV.U32 R15, RZ, RZ, 0x40000000 ;  /* 0x40000000ff0f0424 */ /* 0x000fce00078e00ff */
[----:B------:R-:W-:-:S08]  /*2720*/  DFMA R36, R14, R10, R8 ;  /* 0x0000000a0e24722b */ /* 0x000fd00000000008 */
[----:B------:R-:W-:Y:S01]  /*2730*/  DFMA R28, R28, 2, R36 ;  /* 0x400000001c1c782b */ /* 0x000fe20000000024 */
[----:B------:R-:W-:-:S05]  /*2740*/  VIADD R25, R25, 0x4 ;  /* 0x0000000419197836 */ /* 0x000fca0000000000 */
[----:B------:R-:W-:Y:S01]  /*2750*/  ISETP.NE.AND P0, PT, R25, RZ, PT ;  /* 0x000000ff1900720c */ /* 0x000fe20003f05270 */
[----:B------:R-:W-:Y:S01]  /*2760*/  VIADD R26, R26, 0x10 ;  /* 0x000000101a1a7836 */ /* 0x000fe20000000000 */
[----:B------:R-:W-:Y:S01]  /*2770*/  IADD3 R7, PT, PT, R7, 0x4, RZ ;  /* 0x0000000407077810 */ /* 0x000fe20007ffe0ff */
[----:B--2---:R-:W-:Y:S01]  /*2780*/  IMAD R16, R5, 0x10, R20 ;  /* 0x0000001005107824 */ /* 0x004fe200078e0214 */
[----:B---3--:R-:W-:-:S05]  /*2790*/  ISETP.NE.AND P1, PT, R4, R5, PT ;  /* 0x000000050400720c */ /* 0x008fca0003f25270 */
[----:B------:R-:W0:Y:S01]  /*27a0*/  LDS.128 R16, [R16+-0x10] ;  /* 0xfffff00010107984 */ /* 0x000e220000000c00 */
[----:B------:R-:W-:-:S05]  /*27b0*/  LEA R27, R4, R3, 0x4 ;  /* 0x00000003041b7211 */ /* 0x000fca00078e20ff */
[----:B------:R-:W1:Y:S02]  /*27c0*/  LDS.128 R8, [R27+-0x10] ;  /* 0xfffff0001b087984 */ /* 0x000e640000000c00 */
[----:B------:R-:W-:-:S05]  /*27d0*/  @P1 IMAD R21, R5, 0x10, R3 ;  /* 0x0000001005151824 */ /* 0x000fca00078e0203 */
[----:B------:R-:W2:Y:S01]  /*27e0*/  @P1 LDS.128 R12, [R21+-0x10] ;  /* 0xfffff000150c1984 */ /* 0x000ea20000000c00 */
[----:B----4-:R-:W-:Y:S01]  /*27f0*/  DFMA R22, R34, R28, R22 ;  /* 0x0000001c2216722b */ /* 0x010fe20000000016 */
[----:B------:R-:W-:Y:S02]  /*2800*/  IMAD R38, R4, 0x10, R20 ;  /* 0x0000001004267824 */ /* 0x000fe400078e0214 */
[----:B0-----:R-:W-:Y:S01]  /*2810*/  IMAD.MOV.U32 R28, RZ, RZ, R18 ;  /* 0x000000ffff1c7224 */ /* 0x001fe200078e0012 */
[----:B------:R-:W-:Y:S01]  /*2820*/  MOV R29, R19 ;  /* 0x00000013001d7202 */ /* 0x000fe20000000f00 */
[----:B------:R-:W-:Y:S01]  /*2830*/  IMAD.MOV.U32 R35, RZ, RZ, R17 ;  /* 0x000000ffff237224 */ /* 0x000fe200078e0011 */
[----:B------:R-:W-:-:S04]  /*2840*/  MOV R34, R16 ;  /* 0x0000001000227202 */ /* 0x000fc80000000f00 */
[----:B-1----:R-:W-:-:S08]  /*2850*/  @P1 DMUL R36, R10, R28 ;  /* 0x0000001c0a241228 */ /* 0x002fd00000000000 */
[----:B------:R-:W-:Y:S01]  /*2860*/  @P1 DFMA R4, R8, R34, R36 ;  /* 0x000000220804122b */ /* 0x000fe20000000024 */
[----:B--2---:R-:W-:Y:S01]  /*2870*/  @P1 IMAD.MOV.U32 R10, RZ, RZ, R14 ;  /* 0x000000ffff0a1224 */ /* 0x004fe200078e000e */
[----:B------:R-:W-:Y:S01]  /*2880*/  @P1 MOV R8, R12 ;  /* 0x0000000c00081202 */ /* 0x000fe20000000f00 */
[----:B------:R-:W-:Y:S02]  /*2890*/  @P1 IMAD.MOV.U32 R11, RZ, RZ, R15 ;  /* 0x000000ffff0b1224 */ /* 0x000fe400078e000f */
[----:B------:R-:W-:Y:S02]  /*28a0*/  @P1 IMAD.MOV.U32 R9, RZ, RZ, R13 ;  /* 0x000000ffff091224 */ /* 0x000fe400078e000d */
[----:B------:R-:W0:Y:S01]  /*28b0*/  LDS.128 R12, [R38+-0x10] ;  /* 0xfffff000260c7984 */ /* 0x000e220000000c00 */
[----:B------:R-:W-:Y:S01]  /*28c0*/  @P1 MOV R16, 0x0 ;  /* 0x0000000000101802 */ /* 0x000fe20000000f00 */
[----:B------:R-:W-:Y:S01]  /*28d0*/  @P1 IMAD.MOV.U32 R17, RZ, RZ, 0x40000000 ;  /* 0x40000000ff111424 */ /* 0x000fe200078e00ff */
[----:B------:R-:W-:Y:S01]  /*28e0*/  @P1 MOV R18, 0x0 ;  /* 0x0000000000121802 */ /* 0x000fe20000000f00 */
[----:B------:R-:W-:Y:S01]  /*28f0*/  @P1 IMAD.MOV.U32 R19, RZ, RZ, 0x40000000 ;  /* 0x40000000ff131424 */ /* 0x000fe200078e00ff */
[----:B0-----:R-:W-:-:S08]  /*2900*/  @P1 DMUL R36, R14, R28 ;  /* 0x0000001c0e241228 */ /* 0x001fd00000000000 */
[----:B------:R-:W-:Y:S01]  /*2910*/  @P1 DFMA R36, R12, R34, R36 ;  /* 0x000000220c24122b */ /* 0x000fe20000000024 */
[----:B------:R-:W-:Y:S01]  /*2920*/  @P1 IMAD.MOV.U32 R34, RZ, RZ, R12 ;  /* 0x000000ffff221224 */ /* 0x000fe200078e000c */
[----:B------:R-:W-:-:S08]  /*2930*/  @P1 MOV R35, R13 ;  /* 0x0000000d00231202 */ /* 0x000fd00000000f00 */
[----:B------:R-:W-:Y:S02]  /*2940*/  @P1 IMAD.MOV.U32 R12, RZ, RZ, R36 ;  /* 0x000000ffff0c1224 */ /* 0x000fe400078e0024 */
[----:B------:R-:W-:Y:S01]  /*2950*/  @P1 IMAD.MOV.U32 R13, RZ, RZ, R37 ;  /* 0x000000ffff0d1224 */ /* 0x000fe200078e0025 */
[----:B------:R-:W-:Y:S01]  /*2960*/  DMUL R8, R34, R8 ;  /* 0x0000000822087228 */ /* 0x000fe20000000000 */
[----:B------:R-:W-:Y:S01]  /*2970*/  @P1 IMAD.MOV.U32 R28, RZ, RZ, R14 ;  /* 0x000000ffff1c1224 */ /* 0x000fe200078e000e */
[----:B------:R-:W-:Y:S01]  /*2980*/  @P1 MOV R29, R15 ;  /* 0x0000000f001d1202 */ /* 0x000fe20000000f00 */
[----:B------:R-:W-:Y:S02]  /*2990*/  @P1 IMAD.MOV.U32 R14, RZ, RZ, R4 ;  /* 0x000000ffff0e1224 */ /* 0x000fe400078e0004 */
[----:B------:R-:W-:Y:S01]  /*29a0*/  DMUL R12, R16, R12 ;  /* 0x0000000c100c7228 */ /* 0x000fe20000000000 */
[----:B------:R-:W-:Y:S02]  /*29b0*/  @P1 IMAD.MOV.U32 R15, RZ, RZ, R5 ;  /* 0x000000ffff0f1224 */ /* 0x000fe400078e0005 */
[----:B------:R-:W-:-:S05]  /*29c0*/  DFMA R8, R28, R10, R8 ;  /* 0x0000000a1c08722b */ /* 0x000fca0000000008 */
[----:B------:R-:W-:-:S08]  /*29d0*/  DFMA R12, R18, R14, R12 ;  /* 0x0000000e120c722b */ /* 0x000fd0000000000c */
[----:B------:R-:W-:-:S08]  /*29e0*/  DFMA R8, R8, 2, R12 ;  /* 0x400000000808782b */ /* 0x000fd0000000000c */
[----:B-----5:R-:W-:Y:S01]  /*29f0*/  DFMA R4, R30, R8, R22 ;  /* 0x000000081e04722b */ /* 0x020fe20000000016 */
[----:B------:R-:W-:Y:S10]  /*2a00*/  @P0 BRA `(.L_x_27) ;  /* 0xfffffff4001c0947 */ /* 0x000ff4000383ffff */
[----:B------:R-:W-:Y:S05]  /*2a10*/  BSYNC.RECONVERGENT B2 ;  /* 0x0000000000027941 */ /* 0x000fea0003800200 */
.L_x_26:
[----:B------:R-:W-:-:S07]  /*2a20*/  VIADD R34, R7, 0xffffffff ;  /* 0xffffffff07227836 */ /* 0x000fce0000000000 */
.L_x_25:
[----:B------:R-:W-:Y:S05]  /*2a30*/  BSYNC.RECONVERGENT B1 ;  /* 0x0000000000017941 */ /* 0x000fea0003800200 */
.L_x_24:
[----:B------:R-:W-:-:S13]  /*2a40*/  LOP3.LUT P0, R7, R24, 0x3, RZ, 0xc0, !PT ;  /* 0x0000000318077812 */ /* 0x000fda000780c0ff */
[----:B------:R-:W-:Y:S05]  /*2a50*/  @!P0 BRA `(.L_x_23) ;  /* 0x0000000800588947 */ /* 0x000fea0003800000 */
[----:B------:R-:W-:Y:S01]  /*2a60*/  ISETP.NE.AND P0, PT, R7, 0x1, PT ;  /* 0x000000010700780c */ /* 0x000fe20003f05270 */
[----:B------:R-:W-:Y:S01]  /*2a70*/  BSSY.RECONVERGENT B1, `(.L_x_28) ;  /* 0x0000061000017945 */ /* 0x000fe20003800200 */
[----:B------:R-:W-:-:S04]  /*2a80*/  LOP3.LUT R24, R24, 0x1, RZ, 0xc0, !PT ;  /* 0x0000000118187812 */ /* 0x000fc800078ec0ff */
[----:B------:R-:W-:-:S07]  /*2a90*/  ISETP.NE.U32.AND P2, PT, R24, 0x1, PT ;  /* 0x000000011800780c */ /* 0x000fce0003f45070 */
[----:B------:R-:W-:Y:S06]  /*2aa0*/  @!P0 BRA `(.L_x_29) ;  /* 0x0000000400748947 */ /* 0x000fec0003800000 */
[----:B------:R-:W1:Y:S01]  /*2ab0*/  LDCU.64 UR10, c[0x0][0x3b8] ;  /* 0x00007700ff0a77ac */ /* 0x000e620008000a00 */
[----:B------:R-:W-:-:S04]  /*2ac0*/  SHF.L.U32 R7, R34, 0x2, RZ ;  /* 0x0000000222077819 */ /* 0x000fc800000006ff */
[----:B-1----:R-:W-:-:S04]  /*2ad0*/  IADD3 R24, P0, PT, R7, UR10, RZ ;  /* 0x0000000a07187c10 */ /* 0x002fc8000ff1e0ff */
[----:B------:R-:W-:-:S05]  /*2ae0*/  LEA.HI.X.SX32 R25, R7, UR11, 0x1, P0 ;  /* 0x0000000b07197c11 */ /* 0x000fca00080f0eff */
[----:B------:R-:W0:Y:S04]  /*2af0*/  LDG.E.U8 R22, desc[UR8][R24.64+0x3] ;  /* 0x0000030818167981 */ /* 0x000e28000c1e1100 */
[----:B------:R-:W2:Y:S01]  /*2b00*/  LDG.E.U8 R12, desc[UR8][R24.64+0x2] ;  /* 0x00000208180c7981 */ /* 0x000ea2000c1e1100 */
[----:B------:R-:W-:-:S05]  /*2b10*/  VIADD R7, R33, 0x200 ;  /* 0x0000020021077836 */ /* 0x000fca0000000000 */
[----:B------:R-:W-:-:S05]  /*2b20*/  LEA R7, R32, R7, 0x18 ;  /* 0x0000000720077211 */ /* 0x000fca00078ec0ff */
[----:B0-----:R-:W-:Y:S01]  /*2b30*/  IMAD R8, R22, 0x10, R7 ;  /* 0x0000001016087824 */ /* 0x001fe200078e0207 */
[----:B--2---:R-:W-:-:S05]  /*2b40*/  ISETP.NE.AND P0, PT, R12, R22, PT ;  /* 0x000000160c00720c */ /* 0x004fca0003f05270 */
[----:B------:R-:W0:Y:S01]  /*2b50*/  LDS.128 R8, [R8+-0x10] ;  /* 0xfffff00008087984 */ /* 0x000e220000000c00 */
[C---:B------:R-:W-:Y:S01]  /*2b60*/  LEA R18, R12.reuse, R3, 0x4 ;  /* 0x000000030c127211 */ /* 0x040fe200078e20ff */
[----:B------:R-:W-:-:S05]  /*2b70*/  IMAD R12, R12, 0x10, R7 ;  /* 0x000000100c0c7824 */ /* 0x000fca00078e0207 */
[----:B------:R-:W1:Y:S01]  /*2b80*/  LDS.128 R16, [R18+-0x10] ;  /* 0xfffff00012107984 */ /* 0x000e620000000c00 */
[----:B------:R-:W-:-:S03]  /*2b90*/  @P0 IMAD R22, R22, 0x10, R3 ;  /* 0x0000001016160824 */ /* 0x000fc600078e0203 */
[----:B------:R-:W-:Y:S04]  /*2ba0*/  LDS.128 R12, [R12+-0x10] ;  /* 0xfffff0000c0c7984 */ /* 0x000fe80000000c00 */
[----:B------:R-:W2:Y:S01]  /*2bb0*/  @P0 LDS.128 R20, [R22+-0x10] ;  /* 0xfffff00016140984 */ /* 0x000ea20000000c00 */
[----:B0-----:R-:W-:Y:S01]  /*2bc0*/  MOV R26, R10 ;  /* 0x0000000a001a7202 */ /* 0x001fe20000000f00 */
[----:B------:R-:W-:Y:S01]  /*2bd0*/  IMAD.MOV.U32 R27, RZ, RZ, R11 ;  /* 0x000000ffff1b7224 */ /* 0x000fe200078e000b */
[----:B------:R-:W-:Y:S01]  /*2be0*/  MOV R30, R8 ;  /* 0x00000008001e7202 */ /* 0x000fe20000000f00 */
[----:B------:R-:W-:-:S04]  /*2bf0*/  IMAD.MOV.U32 R31, RZ, RZ, R9 ;  /* 0x000000ffff1f7224 */ /* 0x000fc800078e0009 */
[----:B-1----:R-:W-:-:S08]  /*2c00*/  @P0 DMUL R28, R18, R26 ;  /* 0x0000001a121c0228 */ /* 0x002fd00000000000 */
[----:B------:R-:W-:Y:S01]  /*2c10*/  @P0 DFMA R28, R16, R30, R28 ;  /* 0x0000001e101c022b */ /* 0x000fe2000000001c */
[----:B--2---:R-:W-:Y:S01]  /*2c20*/  @P0 MOV R16, R20 ;  /* 0x0000001400100202 */ /* 0x004fe20000000f00 */
[----:B------:R-:W-:Y:S01]  /*2c30*/  @P0 IMAD.MOV.U32 R17, RZ, RZ, R21 ;  /* 0x000000ffff110224 */ /* 0x000fe200078e0015 */
[----:B------:R-:W-:-:S08]  /*2c40*/  @P0 DMUL R20, R14, R26 ;  /* 0x0000001a0e140228 */ /* 0x000fd00000000000 */
[----:B------:R-:W-:Y:S01]  /*2c50*/  @P0 DFMA R20, R12, R30, R20 ;  /* 0x0000001e0c14022b */ /* 0x000fe20000000014 */
[----:B------:R-:W-:Y:S01]  /*2c60*/  @P0 MOV R30, R12 ;  /* 0x0000000c001e0202 */ /* 0x000fe20000000f00 */
[----:B------:R-:W-:-:S06]  /*2c70*/  @P0 IMAD.MOV.U32 R31, RZ, RZ, R13 ;  /* 0x000000ffff1f0224 */ /* 0x000fcc00078e000d */
[----:B------:R-:W-:Y:S01]  /*2c80*/  DMUL R36, R30, R16 ;  /* 0x000000101e247228 */ /* 0x000fe20000000000 */
[----:B------:R-:W2:Y:S04]  /*2c90*/  LDG.E.U8 R30, desc[UR8][R24.64+0x6] ;  /* 0x00000608181e7981 */ /* 0x000ea8000c1e1100 */
[----:B------:R-:W3:Y:S01]  /*2ca0*/  LDG.E.U8 R24, desc[UR8][R24.64+0x7] ;  /* 0x0000070818187981 */ /* 0x000ee2000c1e1100 */
[----:B------:R-:W-:Y:S01]  /*2cb0*/  @P0 MOV R18, R22 ;  /* 0x0000001600120202 */ /* 0x000fe20000000f00 */
[----:B------:R-:W-:Y:S01]  /*2cc0*/  @P0 IMAD.MOV.U32 R19, RZ, RZ, R23 ;  /* 0x000000ffff130224 */ /* 0x000fe200078e0017 */
[----:B------:R-:W-:Y:S01]  /*2cd0*/  @P0 MOV R26, R14 ;  /* 0x0000000e001a0202 */ /* 0x000fe20000000f00 */
[----:B------:R-:W-:Y:S01]  /*2ce0*/  @P0 IMAD.MOV.U32 R27, RZ, RZ, R15 ;  /* 0x000000ffff1b0224 */ /* 0x000fe200078e000f */
[----:B------:R-:W-:Y:S01]  /*2cf0*/  @P0 MOV R12, R20 ;  /* 0x00000014000c0202 */ /* 0x000fe20000000f00 */
[----:B------:R-:W-:Y:S01]  /*2d00*/  @P0 IMAD.MOV.U32 R13, RZ, RZ, R21 ;  /* 0x000000ffff0d0224 */ /* 0x000fe200078e0015 */
[----:B------:R-:W-:Y:S01]  /*2d10*/  @P0 MOV R14, R28 ;  /* 0x0000001c000e0202 */ /* 0x000fe20000000f00 */
[----:B------:R-:W-:Y:S01]  /*2d20*/  @P0 IMAD.MOV.U32 R15, RZ, RZ, R29 ;  /* 0x000000ffff0f0224 */ /* 0x000fe200078e001d */
[----:B------:R-:W-:Y:S01]  /*2d30*/  @P0 MOV R8, 0x0 ;  /* 0x0000000000080802 */ /* 0x000fe20000000f00 */
[----:B------:R-:W-:Y:S01]  /*2d40*/  DFMA R36, R26, R18, R36 ;  /* 0x000000121a24722b */ /* 0x000fe20000000024 */
[----:B------:R-:W-:Y:S01]  /*2d50*/  @P0 IMAD.MOV.U32 R9, RZ, RZ, 0x40000000 ;  /* 0x40000000ff090424 */ /* 0x000fe200078e00ff */
[----:B------:R-:W-:Y:S01]  /*2d60*/  @P0 MOV R10, 0x0 ;  /* 0x00000000000a0802 */ /* 0x000fe20000000f00 */
[----:B------:R-:W-:-:S04]  /*2d70*/  @P0 IMAD.MOV.U32 R11, RZ, RZ, 0x40000000 ;  /* 0x40000000ff0b0424 */ /* 0x000fc800078e00ff */
[----:B------:R-:W-:-:S08]  /*2d80*/  DMUL R8, R8, R12 ;  /* 0x0000000c08087228 */ /* 0x000fd00000000000 */
[----:B------:R-:W-:Y:S01]  /*2d90*/  DFMA R14, R10, R14, R8 ;  /* 0x0000000e0a0e722b */ /* 0x000fe20000000008 */
[----:B--2---:R-:W-:-:S05]  /*2da0*/  IMAD R35, R30, 0x10, R3 ;  /* 0x000000101e237824 */ /* 0x004fca00078e0203 */
[----:B------:R-:W-:Y:S01]  /*2db0*/  LDS.128 R20, [R35+-0x10] ;  /* 0xfffff00023147984 */ /* 0x000fe20000000c00 */
[----:B---3--:R-:W-:Y:S02]  /*2dc0*/  LEA R16, R24, R7, 0x4 ;  /* 0x0000000718107211 */ /* 0x008fe400078e20ff */
[C---:B------:R-:W-:Y:S01]  /*2dd0*/  ISETP.NE.AND P1, PT, R30.reuse, R24, PT ;  /* 0x000000181e00720c */ /* 0x040fe20003f25270 */
[----:B------:R-:W-:-:S03]  /*2de0*/  IMAD R30, R30, 0x10, R7 ;  /* 0x000000101e1e7824 */ /* 0x000fc600078e0207 */
[----:B------:R-:W0:Y:S04]  /*2df0*/  LDS.128 R16, [R16+-0x10] ;  /* 0xfffff00010107984 */ /* 0x000e280000000c00 */
[----:B------:R-:W-:Y:S05]  /*2e00*/  LDS.128 R28, [R30+-0x10] ;  /* 0xfffff0001e1c7984 */ /* 0x000fea0000000c00 */
[----:B------:R-:W-:-:S06]  /*2e10*/  @P1 LEA R26, R24, R3, 0x4 ;  /* 0x00000003181a1211 */ /* 0x000fcc00078e20ff */
[----:B------:R-:W1:Y:S01]  /*2e20*/  @P1 LDS.128 R24, [R26+-0x10] ;  /* 0xfffff0001a181984 */ /* 0x000e620000000c00 */
[----:B0-----:R-:W-:Y:S01]  /*2e30*/  MOV R10, R18 ;  /* 0x00000012000a7202 */ /* 0x001fe20000000f00 */
[----:B------:R-:W-:Y:S01]  /*2e40*/  IMAD.MOV.U32 R11, RZ, RZ, R19 ;  /* 0x000000ffff0b7224 */ /* 0x000fe200078e0013 */
[----:B------:R-:W-:Y:S01]  /*2e50*/  MOV R12, R16 ;  /* 0x00000010000c7202 */ /* 0x000fe20000000f00 */
[----:B------:R-:W-:-:S04]  /*2e60*/  IMAD.MOV.U32 R13, RZ, RZ, R17 ;  /* 0x000000ffff0d7224 */ /* 0x000fc800078e0011 */
[----:B------:R-:W-:-:S08]  /*2e70*/  @P1 DMUL R8, R22, R10 ;  /* 0x0000000a16081228 */ /* 0x000fd00000000000 */
[----:B------:R-:W-:Y:S01]  /*2e80*/  @P1 DFMA R8, R20, R12, R8 ;  /* 0x0000000c1408122b */ /* 0x000fe20000000008 */
[----:B------:R-:W-:Y:S01]  /*2e90*/  @P1 MOV R16, 0x0 ;  /* 0x0000000000101802 */ /* 0x000fe20000000f00 */
[----:B-1----:R-:W-:Y:S01]  /*2ea0*/  @P1 IMAD.MOV.U32 R21, RZ, RZ, R25 ;  /* 0x000000ffff151224 */ /* 0x002fe200078e0019 */
[----:B------:R-:W-:Y:S01]  /*2eb0*/  @P1 MOV R20, R24 ;  /* 0x0000001800141202 */ /* 0x000fe20000000f00 */
[----:B------:R-:W-:Y:S01]  /*2ec0*/  @P1 DMUL R24, R30, R10 ;  /* 0x0000000a1e181228 */ /* 0x000fe20000000000 */
[----:B------:R-:W-:Y:S01]  /*2ed0*/  @P1 IMAD.MOV.U32 R17, RZ, RZ, 0x40000000 ;  /* 0x40000000ff111424 */ /* 0x000fe200078e00ff */
[----:B------:R-:W-:Y:S01]  /*2ee0*/  @P1 MOV R22, R26 ;  /* 0x0000001a00161202 */ /* 0x000fe20000000f00 */
[----:B------:R-:W-:-:S05]  /*2ef0*/  @P1 IMAD.MOV.U32 R23, RZ, RZ, R27 ;  /* 0x000000ffff171224 */ /* 0x000fca00078e001b */
[----:B------:R-:W-:Y:S01]  /*2f00*/  @P1 DFMA R24, R28, R12, R24 ;  /* 0x0000000c1c18122b */ /* 0x000fe20000000018 */
[----:B------:R-:W-:Y:S01]  /*2f10*/  @P1 MOV R12, R28 ;  /* 0x0000001c000c1202 */ /* 0x000fe20000000f00 */
[----:B------:R-:W-:-:S06]  /*2f20*/  @P1 IMAD.MOV.U32 R13, RZ, RZ, R29 ;  /* 0x000000ffff0d1224 */ /* 0x000fcc00078e001d */
[----:B------:R-:W-:Y:S02]  /*2f30*/  DMUL R20, R12, R20 ;  /* 0x000000140c147228 */ /* 0x000fe40000000000 */
[----:B------:R-:W-:Y:S01]  /*2f40*/  @P1 MOV R28, R24 ;  /* 0x00000018001c1202 */ /* 0x000fe20000000f00 */
[----:B------:R-:W0:Y:S01]  /*2f50*/  LDC.64 R12, c[0x0][0x3b0] ;  /* 0x0000ec00ff0c7b82 */ /* 0x000e220000000a00 */
[----:B------:R-:W-:Y:S02]  /*2f60*/  @P1 IMAD.MOV.U32 R29, RZ, RZ, R25 ;  /* 0x000000ffff1d1224 */ /* 0x000fe400078e0019 */
[----:B0-----:R-:W-:-:S05]  /*2f70*/  IMAD.WIDE R12, R34, 0x8, R12 ;  /* 0x00000008220c7825 */ /* 0x001fca00078e020c */
[----:B------:R-:W2:Y:S04]  /*2f80*/  LDG.E.64 R24, desc[UR8][R12.64] ;  /* 0x000000080c187981 */ /* 0x000ea8000c1e1b00 */
[----:B------:R-:W3:Y:S01]  /*2f90*/  LDG.E.64 R12, desc[UR8][R12.64+0x8] ;  /* 0x000008080c0c7981 */ /* 0x000ee2000c1e1b00 */
[----:B------:R-:W-:Y:S01]  /*2fa0*/  DMUL R16, R16, R28 ;  /* 0x0000001c10107228 */ /* 0x000fe20000000000 */
[----:B------:R-:W-:Y:S01]  /*2fb0*/  @P1 MOV R10, R30 ;  /* 0x0000001e000a1202 */ /* 0x000fe20000000f00 */
[----:B------:R-:W-:Y:S01]  /*2fc0*/  @P1 IMAD.MOV.U32 R11, RZ, RZ, R31 ;  /* 0x000000ffff0b1224 */ /* 0x000fe200078e001f */
[----:B------:R-:W-:Y:S01]  /*2fd0*/  @P1 MOV R30, R8 ;  /* 0x00000008001e1202 */ /* 0x000fe20000000f00 */
[----:B------:R-:W-:Y:S01]  /*2fe0*/  @P1 IMAD.MOV.U32 R31, RZ, RZ, R9 ;  /* 0x000000ffff1f1224 */ /* 0x000fe200078e0009 */
[----:B------:R-:W-:Y:S01]  /*2ff0*/  @P1 MOV R18, 0x0 ;  /* 0x0000000000121802 */ /* 0x000fe20000000f00 */
[----:B------:R-:W-:Y:S01]  /*3000*/  @P1 IMAD.MOV.U32 R19, RZ, RZ, 0x40000000 ;  /* 0x40000000ff131424 */ /* 0x000fe200078e00ff */
[----:B------:R-:W-:Y:S01]  /*3010*/  DFMA R14, R36, 2, R14 ;  /* 0x40000000240e782b */ /* 0x000fe2000000000e */
[----:B------:R-:W-:Y:S01]  /*3020*/  IADD3 R34, PT, PT, R34, 0x2, RZ ;  /* 0x0000000222227810 */ /* 0x000fe20007ffe0ff */
[----:B------:R-:W-:-:S03]  /*3030*/  DFMA R20, R10, R22, R20 ;  /* 0x000000160a14722b */ /* 0x000fc60000000014 */
[----:B------:R-:W-:-:S08]  /*3040*/  DFMA R16, R18, R30, R16 ;  /* 0x0000001e1210722b */ /* 0x000fd00000000010 */
[----:B------:R-:W-:Y:S02]  /*3050*/  DFMA R16, R20, 2, R16 ;  /* 0x400000001410782b */ /* 0x000fe40000000010 */
[----:B--2---:R-:W-:-:S08]  /*3060*/  DFMA R4, R24, R14, R4 ;  /* 0x0000000e1804722b */ /* 0x004fd00000000004 */
[----:B---3--:R-:W-:-:S11]  /*3070*/  DFMA R4, R12, R16, R4 ;  /* 0x000000100c04722b */ /* 0x008fd60000000004 */
.L_x_29:
[----:B------:R-:W-:Y:S05]  /*3080*/  BSYNC.RECONVERGENT B1 ;  /* 0x0000000000017941 */ /* 0x000fea0003800200 */
.L_x_28:
[----:B------:R-:W-:Y:S05]  /*3090*/  @P2 BRA `(.L_x_23) ;  /* 0x0000000000c82947 */ /* 0x000fea0003800000 */
[----:B------:R-:W0:Y:S01]  /*30a0*/  LDCU.64 UR10, c[0x0][0x3b8] ;  /* 0x00007700ff0a77ac */ /* 0x000e220008000a00 */
[----:B------:R-:W-:Y:S01]  /*30b0*/  IMAD.SHL.U32 R7, R34, 0x4, RZ ;  /* 0x0000000422077824 */ /* 0x000fe200078e00ff */
[----:B------:R-:W1:Y:S04]  /*30c0*/  LDC.64 R24, c[0x0][0x3b0] ;  /* 0x0000ec00ff187b82 */ /* 0x000e680000000a00 */
[----:B0-----:R-:W-:-:S04]  /*30d0*/  IADD3 R8, P0, PT, R7, UR10, RZ ;  /* 0x0000000a07087c10 */ /* 0x001fc8000ff1e0ff */
[----:B------:R-:W-:-:S05]  /*30e0*/  LEA.HI.X.SX32 R9, R7, UR11, 0x1, P0 ;  /* 0x0000000b07097c11 */ /* 0x000fca00080f0eff */
[----:B------:R-:W2:Y:S04]  /*30f0*/  LDG.E.U8 R20, desc[UR8][R8.64+0x3] ;  /* 0x0000030808147981 */ /* 0x000ea8000c1e1100 */
[----:B------:R-:W3:Y:S01]  /*3100*/  LDG.E.U8 R10, desc[UR8][R8.64+0x2] ;  /* 0x00000208080a7981 */ /* 0x000ee2000c1e1100 */
[----:B-1----:R-:W-:-:S06]  /*3110*/  IMAD.WIDE R24, R34, 0x8, R24 ;  /* 0x0000000822187825 */ /* 0x002fcc00078e0218 */
[----:B------:R-:W4:Y:S01]  /*3120*/  LDG.E.64 R24, desc[UR8][R24.64] ;  /* 0x0000000818187981 */ /* 0x000f22000c1e1b00 */
[----:B------:R-:W-:-:S04]  /*3130*/  IADD3 R33, PT, PT, R33, 0x200, RZ ;  /* 0x0000020021217810 */ /* 0x000fc80007ffe0ff */
[----:B------:R-:W-:-:S05]  /*3140*/  LEA R33, R32, R33, 0x18 ;  /* 0x0000002120217211 */ /* 0x000fca00078ec0ff */
[----:B--2---:R-:W-:Y:S01]  /*3150*/  IMAD R12, R20, 0x10, R33 ;  /* 0x00000010140c7824 */ /* 0x004fe200078e0221 */
[----:B---3--:R-:W-:-:S05]  /*3160*/  LEA R16, R10, R33, 0x4 ;  /* 0x000000210a107211 */ /* 0x008fca00078e20ff */
[----:B------:R-:W0:Y:S01]  /*3170*/  LDS.128 R12, [R12+-0x10] ;  /* 0xfffff0000c0c7984 */ /* 0x000e220000000c00 */
[C---:B------:R-:W-:Y:S01]  /*3180*/  ISETP.NE.AND P0, PT, R10.reuse, R20, PT ;  /* 0x000000140a00720c */ /* 0x040fe20003f05270 */
[----:B------:R-:W-:Y:S02]  /*3190*/  IMAD R10, R10, 0x10, R3 ;  /* 0x000000100a0a7824 */ /* 0x000fe400078e0203 */
[----:B------:R-:W1:Y:S04]  /*31a0*/  LDS.128 R16, [R16+-0x10] ;  /* 0xfffff00010107984 */ /* 0x000e680000000c00 */
[----:B------:R-:W2:Y:S06]  /*31b0*/  LDS.128 R8, [R10+-0x10] ;  /* 0xfffff0000a087984 */ /* 0x000eac0000000c00 */
[----:B------:R-:W-:-:S06]  /*31c0*/  @P0 LEA R20, R20, R3, 0x4 ;  /* 0x0000000314140211 */ /* 0x000fcc00078e20ff */
[----:B------:R-:W3:Y:S01]  /*31d0*/  @P0 LDS.128 R20, [R20+-0x10] ;  /* 0xfffff00014140984 */ /* 0x000ee20000000c00 */
[----:B0-----:R-:W-:Y:S01]  /*31e0*/  IMAD.MOV.U32 R26, RZ, RZ, R14 ;  /* 0x000000ffff1a7224 */ /* 0x001fe200078e000e */
[----:B------:R-:W-:Y:S01]  /*31f0*/  MOV R27, R15 ;  /* 0x0000000f001b7202 */ /* 0x000fe20000000f00 */
[----:B------:R-:W-:Y:S01]  /*3200*/  IMAD.MOV.U32 R28, RZ, RZ, R12 ;  /* 0x000000ffff1c7224 */ /* 0x000fe200078e000c */
[----:B------:R-:W-:Y:S01]  /*3210*/  MOV R29, R13 ;  /* 0x0000000d001d7202 */ /* 0x000fe20000000f00 */
[----:B------:R-:W-:Y:S01]  /*3220*/  @P0 IMAD.MOV.U32 R12, RZ, RZ, 0x0 ;  /* 0x00000000ff0c0424 */ /* 0x000fe200078e00ff */
[----:B------:R-:W-:Y:S01]  /*3230*/  @P0 MOV R13, 0x40000000 ;  /* 0x40000000000d0802 */ /* 0x000fe20000000f00 */
[----:B------:R-:W-:Y:S01]  /*3240*/  @P0 IMAD.MOV.U32 R14, RZ, RZ, 0x0 ;  /* 0x00000000ff0e0424 */ /* 0x000fe200078e00ff */
[-C--:B-1----:R-:W-:Y:S01]  /*3250*/  @P0 DMUL R30, R18, R26.reuse ;  /* 0x0000001a121e0228 */ /* 0x082fe20000000000 */
[----:B------:R-:W-:Y:S01]  /*3260*/  @P0 MOV R15, 0x40000000 ;  /* 0x40000000000f0802 */ /* 0x000fe20000000f00 */
[----:B--2---:R-:W-:Y:S01]  /*3270*/  @P0 DMUL R34, R10, R26 ;  /* 0x0000001a0a220228 */ /* 0x004fe20000000000 */
[----:B------:R-:W-:Y:S01]  /*3280*/  @P0 IMAD.MOV.U32 R26, RZ, RZ, R18 ;  /* 0x000000ffff1a0224 */ /* 0x000fe200078e0012 */
[----:B------:R-:W-:-:S04]  /*3290*/  @P0 MOV R27, R19 ;  /* 0x00000013001b0202 */ /* 0x000fc80000000f00 */
[-C--:B------:R-:W-:Y:S02]  /*32a0*/  @P0 DFMA R32, R16, R28.reuse, R30 ;  /* 0x0000001c1020022b */ /* 0x080fe4000000001e */
[----:B------:R-:W-:Y:S01]  /*32b0*/  @P0 DFMA R30, R8, R28, R34 ;  /* 0x0000001c081e022b */ /* 0x000fe20000000022 */
[----:B------:R-:W-:Y:S01]  /*32c0*/  @P0 IMAD.MOV.U32 R28, RZ, RZ, R16 ;  /* 0x000000ffff1c0224 */ /* 0x000fe200078e0010 */
[----:B------:R-:W-:Y:S01]  /*32d0*/  @P0 MOV R29, R17 ;  /* 0x00000011001d0202 */ /* 0x000fe20000000f00 */
[----:B---3--:R-:W-:Y:S01]  /*32e0*/  @P0 IMAD.MOV.U32 R8, RZ, RZ, R20 ;  /* 0x000000ffff080224 */ /* 0x008fe200078e0014 */
[----:B------:R-:W-:Y:S01]  /*32f0*/  @P0 MOV R9, R21 ;  /* 0x0000001500090202 */ /* 0x000fe20000000f00 */
[----:B------:R-:W-:Y:S01]  /*3300*/  @P0 IMAD.MOV.U32 R10, RZ, RZ, R22 ;  /* 0x000000ffff0a0224 */ /* 0x000fe200078e0016 */
[----:B------:R-:W-:Y:S02]  /*3310*/  @P0 MOV R11, R23 ;  /* 0x00000017000b0202 */ /* 0x000fe40000000f00 */
[----:B------:R-:W-:Y:S01]  /*3320*/  @P0 IMAD.MOV.U32 R16, RZ, RZ, R32 ;  /* 0x000000ffff100224 */ /* 0x000fe200078e0020 */
[----:B------:R-:W-:Y:S01]  /*3330*/  @P0 MOV R17, R33 ;  /* 0x0000002100110202 */ /* 0x000fe20000000f00 */
[----:B------:R-:W-:Y:S01]  /*3340*/  @P0 IMAD.MOV.U32 R18, RZ, RZ, R30 ;  /* 0x000000ffff120224 */ /* 0x000fe200078e001e */
[----:B------:R-:W-:Y:S01]  /*3350*/  DMUL R8, R28, R8 ;  /* 0x000000081c087228 */ /* 0x000fe20000000000 */
[----:B------:R-:W-:-:S03]  /*3360*/  @P0 MOV R19, R31 ;  /* 0x0000001f00130202 */ /* 0x000fc60000000f00 */
[----:B------:R-:W-:-:S04]  /*3370*/  DMUL R12, R12, R16 ;  /* 0x000000100c0c7228 */ /* 0x000fc80000000000 */
[----:B------:R-:W-:-:S04]  /*3380*/  DFMA R8, R26, R10, R8 ;  /* 0x0000000a1a08722b */ /* 0x000fc80000000008 */
[----:B------:R-:W-:-:S08]  /*3390*/  DFMA R12, R14, R18, R12 ;  /* 0x000000120e0c722b */ /* 0x000fd0000000000c */
[----:B------:R-:W-:-:S08]  /*33a0*/  DFMA R8, R8, 2, R12 ;  /* 0x400000000808782b */ /* 0x000fd0000000000c */
[----:B----4-:R-:W-:-:S11]  /*33b0*/  DFMA R4, R24, R8, R4 ;  /* 0x000000081804722b */ /* 0x010fd60000000004 */
.L_x_23:
[----:B------:R-:W-:Y:S05]  /*33c0*/  BSYNC.RECONVERGENT B0 ;  /* 0x0000000000007941 */ /* 0x000fea0003800200 */
.L_x_22:
[----:B------:R-:W1:Y:S01]  /*33d0*/  LDCU UR5, c[0x0][0x3dc] ;  /* 0x00007b80ff0577ac */ /* 0x000e620008000800 */
[----:B0-----:R-:W0:Y:S01]  /*33e0*/  LDC.64 R8, c[0x0][0x390] ;  /* 0x0000e400ff087b82 */ /* 0x001e220000000a00 */
[----:B------:R-:W-:Y:S01]  /*33f0*/  IMAD R3, R6, UR4, R0 ;  /* 0x0000000406037c24 */ /* 0x000fe2000f8e0200 */
[----:B------:R-:W-:Y:S01]  /*3400*/  CS2R R6, SRZ ;  /* 0x0000000000067805 */ /* 0x000fe2000001ff00 */
[----:B-1----:R-:W-:-:S06]  /*3410*/  UIMAD UR5, UR4, UR5, URZ ;  /* 0x00000005040572a4 */ /* 0x002fcc000f8e02ff */
[----:B------:R-:W-:-:S04]  /*3420*/  IMAD R3, R2, UR5, R3 ;  /* 0x0000000502037c24 */ /* 0x000fc8000f8e0203 */
[----:B0-----:R-:W-:-:S05]  /*3430*/  IMAD.WIDE.U32 R2, R3, 0x10, R8 ;  /* 0x0000001003027825 */ /* 0x001fca00078e0008 */
[----:B------:R-:W-:Y:S01]  /*3440*/  STG.E.128 desc[UR8][R2.64], R4 ;  /* 0x0000000402007986 */ /* 0x000fe2000c101d08 */
[----:B------:R-:W-:Y:S05]  /*3450*/  EXIT ;  /* 0x000000000000794d */ /* 0x000fea0003800000 */
.L_x_30:
[----:B------:R-:W-:-:S00]  /*3460*/  BRA `(.L_x_30) ;  /* 0xfffffffc00fc7947 */ /* 0x000fc0000383ffff */
[----:B------:R-:W-:-:S00]  /*3470*/  NOP ;  /* 0x0000000000007918 */ /* 0x000fc00000000000 */
        /* <DEDUP_REMOVED lines=8> */
.L_x_31:


//--------------------- .nv.shared._Z21GMMNLSE_nonlinear_sumP7double2S0_S0_PKS_S2_PKdS4_PKhPKjS8_bjjjj --------------------------
	.section	.nv.shared._Z21GMMNLSE_nonlinear_sumP7double2S0_S0_PKS_S2_PKdS4_PKhPKjS8_bjjjj,"aw",@nobits
	.sectionflags	@""
	.align	16
.nv.shared._Z21GMMNLSE_nonlinear_sumP7double2S0_S0_PKS_S2_PKdS4_PKhPKjS8_bjjjj:
	.zero		2048


//--------------------- .nv.shared.reserved.0     --------------------------
	.section	.nv.shared.reserved.0,"aw",@nobits
	.weak		__nv_reservedSMEM_offset_0_alias
	.size		__nv_reservedSMEM_offset_0_alias, 0, 64
	.other		__nv_reservedSMEM_offset_0_alias,@"STO_CUDA_RESERVED_SHARED STV_DEFAULT"
__nv_reservedSMEM_offset_0_alias:
	.zero		0
	.zero		64


//--------------------- .nv.constant0._Z21GMMNLSE_nonlinear_sumP7double2S0_S0_PKS_S2_PKdS4_PKhPKjS8_bjjjj --------------------------
	.section	.nv.constant0._Z21GMMNLSE_nonlinear_sumP7double2S0_S0_PKS_S2_PKdS4_PKhPKjS8_bjjjj,"a",@progbits
	.sectionflags	@""
	.align	4
.nv.constant0._Z21GMMNLSE_nonlinear_sumP7double2S0_S0_PKS_S2_PKdS4_PKhPKjS8_bjjjj:
	.zero		996


//--------------------- SYMBOLS --------------------------

	.type		.nv.reservedSmem.offset0,@object
	.size		.nv.reservedSmem.offset0,0x4
	.type		.nv.reservedSmem.cap,@object
	.size		.nv.reservedSmem.cap,0x4
